// auto-generated by cutlass_sweep.conv — config: {"arch": "sm_100", "cluster_m": 1, "cluster_n": 1, "conv_kind": "wgrad", "dtype": "bf16", "ndim": 2, "tile_k": 32, "tile_m": 128, "tile_n": 64}
#include "cutlass/cutlass.h"
#include "cute/tensor.hpp"
#include "cutlass/kernel_hardware_info.hpp"
#include "cutlass/conv/convolution.h"
#include "cutlass/conv/dispatch_policy.hpp"
#include "cutlass/conv/collective/collective_builder.hpp"
#include "cutlass/conv/kernel/conv_universal.hpp"
#include "cutlass/conv/device/conv_universal_adapter.hpp"
#include "cutlass/epilogue/collective/collective_builder.hpp"

using namespace cute;
using Elem = cutlass::bfloat16_t;
using Acc  = float;
using LayoutAB = cutlass::layout::TensorNHWC;
using LayoutC  = cutlass::layout::TensorKCSR;
constexpr auto ConvOp = cutlass::conv::Operator::kWgrad;
using TileShape    = Shape<_128, Shape<_64>, Shape<_32>>;
using ClusterShape = Shape<_1, _1, _1>;

using CollectiveEpilogue = typename cutlass::epilogue::collective::CollectiveBuilder<
    cutlass::arch::Sm100, cutlass::arch::OpClassTensorOp,
    TileShape, ClusterShape,
    cutlass::epilogue::collective::EpilogueTileAuto,
    Acc, Acc,
    Elem, LayoutC, 128 / cutlass::sizeof_bits<Elem>::value,
    Elem, LayoutC, 128 / cutlass::sizeof_bits<Elem>::value,
    cutlass::epilogue::collective::EpilogueScheduleAuto
  >::CollectiveOp;

using CollectiveMainloop = typename cutlass::conv::collective::CollectiveBuilder<
    cutlass::arch::Sm100, cutlass::arch::OpClassTensorOp, ConvOp,
    Elem, LayoutAB, 128 / cutlass::sizeof_bits<Elem>::value,
    Elem, LayoutAB, 128 / cutlass::sizeof_bits<Elem>::value,
    Acc,
    TileShape, ClusterShape,
    cutlass::conv::collective::StageCountAutoCarveout<
        static_cast<int>(sizeof(typename CollectiveEpilogue::SharedStorage))>,
    cutlass::conv::collective::KernelScheduleAuto
  >::CollectiveOp;

using ProblemShape = cutlass::conv::ConvProblemShape<
    ConvOp, CollectiveMainloop::DispatchPolicy::NumSpatialDimensions>;
using ConvKernel = cutlass::conv::kernel::ConvUniversal<
    ProblemShape, CollectiveMainloop, CollectiveEpilogue>;
using Conv = cutlass::conv::device::ConvUniversalAdapter<ConvKernel>;

auto* _anchor = &cutlass::device_kernel<ConvKernel>;


// ===== COMPILED SASS (sm_100a) =====

	.target	sm_100a

	.elftype	@"ET_EXEC"


//--------------------- .note.nv.tkinfo           --------------------------
	.section	.note.nv.tkinfo,"",@"SHT_NOTE"
	.sectionflags	@"SHF_NOTE_NV_TKINFO"
	.tkinfo
        /*0018*/ 	.word	0x00000002
        /*0030*/ 	.string	""
        /*0030*/ 	.string	"ptxas"
        /*0030*/ 	.string	"Cuda compilation tools, release 13.0, V13.0.88"
        /*0030*/ 	.string	"Build cuda_13.0.r13.0/compiler.36424714_0"
        /*0030*/ 	.string	"-arch sm_100a -m 64 "



//--------------------- .note.nv.cuinfo           --------------------------
	.section	.note.nv.cuinfo,"",@"SHT_NOTE"
	.sectionflags	@"SHF_NOTE_NV_CUINFO"
        /*0018*/ 	.short	0x0002
        /*001a*/ 	.short	0x0064
        /*001c*/ 	.short	0x0082
	.zero		2


//--------------------- .nv.info                  --------------------------
	.section	.nv.info,"",@"SHT_CUDA_INFO"
	.align	4


	//----- nvinfo : EIATTR_REGCOUNT
	.align		4
        /*0000*/ 	.byte	0x04, 0x2f
        /*0002*/ 	.short	(.L_19 - .L_18)
	.align		4
.L_18:
        /*0004*/ 	.word	index@(_ZN7cutlass13device_kernelINS_4conv6kernel13ConvUniversalINS1_16ConvProblemShapeILNS1_8OperatorE2ELi2EEENS1_10collective14CollectiveConvINS1_47MainloopSm100TmaUmmaWarpSpecializedImplicitGemmILS5_2ELi16ELi2ELi1ELi2EN4cute5tupleIJNSA_1CILi1EEESD_SD_EEEEENSB_IJNSC_ILi128EEENSB_IJNSC_ILi64EEEEEENSB_IJNSC_ILi32EEEEEEEEENS_10bfloat16_tESM_NSA_8TiledMMAINSA_8MMA_AtomIJNSA_20SM100_MMA_F16BF16_SSISM_SM_fLi128ELi64ELNSA_4UMMA5MajorE1ELSR_1ELNSQ_7ScaleInE0ELSS_0EEEEEENSA_6LayoutISE_NSB_IJNSC_ILi0EEESW_SW_EEEEENSB_IJNSA_10UnderscoreESZ_SZ_EEEEENS7_6detail27Sm100ImplicitGemmTileTraitsINSA_13SM90_TMA_LOADENSA_14ComposedLayoutINSA_7SwizzleILi3ELi4ELi3EEENSA_18smem_ptr_flag_bitsILi16EEENSV_INSB_IJSH_NSC_ILi8EEEEEENSB_IJSD_SH_EEEEEEEvEENS13_INSA_20SM90_TMA_LOAD_IM2COLES1E_vEEEENS_8epilogue10collective18CollectiveEpilogueINS1J_23Sm100TmaWarpSpecializedILi3ELi2ELi32ELb1ELb0EEEJSL_NSB_IJNSV_ISG_SD_EENSV_ISJ_SD_EEEEESM_NSB_IJlNSB_IJSD_llEEESW_EEESM_S1S_NS1J_6fusion15FusionCallbacksIS1N_NS1T_17LinearCombinationISM_fSM_fLNS_15FloatRoundStyleE2EEESL_S1Q_JEEENSA_5SM1004TMEM4LOAD26SM100_TMEM_LOAD_32dp32b32xES14_NS15_INS16_ILi2ELi4ELi3EEES19_NSV_INSB_IJS1A_SJ_EEENSB_IJSJ_SD_EEEEEEENSA_39AutoVectorizingCopyWithAssumedAlignmentILi128EEENSA_14SM90_TMA_STOREES27_S29_S29_EEEvvEEEEvNT_6ParamsE)
        /*0008*/ 	.word	0x0000007d


	//----- nvinfo : EIATTR_FRAME_SIZE
	.align		4
.L_19:
        /*000c*/ 	.byte	0x04, 0x11
        /*000e*/ 	.short	(.L_21 - .L_20)
	.align		4
.L_20:
        /*0010*/ 	.word	index@($__internal_2_$__cuda_sm10x_tcgen05_guardrail_trap_unallocated_columns_being_dealloced)
        /*0014*/ 	.word	0x00000008


	//----- nvinfo : EIATTR_FRAME_SIZE
	.align		4
.L_21:
        /*0018*/ 	.byte	0x04, 0x11
        /*001a*/ 	.short	(.L_23 - .L_22)
	.align		4
.L_22:
        /*001c*/ 	.word	index@($__internal_1_$__cuda_sm10x_tcgen05_guardrail_trap_phase_invalid_during_alloc)
        /*0020*/ 	.word	0x00000008


	//----- nvinfo : EIATTR_FRAME_SIZE
	.align		4
.L_23:
        /*0024*/ 	.byte	0x04, 0x11
        /*0026*/ 	.short	(.L_25 - .L_24)
	.align		4
.L_24:
        /*0028*/ 	.word	index@($__internal_0_$__cuda_sm10x_tcgen05_guardrail_trap_col_being_dealloced_not_returned_by_alloc)
        /*002c*/ 	.word	0x00000008


	//----- nvinfo : EIATTR_FRAME_SIZE
	.align		4
.L_25:
        /*0030*/ 	.byte	0x04, 0x11
        /*0032*/ 	.short	(.L_27 - .L_26)
	.align		4
.L_26:
        /*0034*/ 	.word	index@(_ZN7cutlass13device_kernelINS_4conv6kernel13ConvUniversalINS1_16ConvProblemShapeILNS1_8OperatorE2ELi2EEENS1_10collective14CollectiveConvINS1_47MainloopSm100TmaUmmaWarpSpecializedImplicitGemmILS5_2ELi16ELi2ELi1ELi2EN4cute5tupleIJNSA_1CILi1EEESD_SD_EEEEENSB_IJNSC_ILi128EEENSB_IJNSC_ILi64EEEEEENSB_IJNSC_ILi32EEEEEEEEENS_10bfloat16_tESM_NSA_8TiledMMAINSA_8MMA_AtomIJNSA_20SM100_MMA_F16BF16_SSISM_SM_fLi128ELi64ELNSA_4UMMA5MajorE1ELSR_1ELNSQ_7ScaleInE0ELSS_0EEEEEENSA_6LayoutISE_NSB_IJNSC_ILi0EEESW_SW_EEEEENSB_IJNSA_10UnderscoreESZ_SZ_EEEEENS7_6detail27Sm100ImplicitGemmTileTraitsINSA_13SM90_TMA_LOADENSA_14ComposedLayoutINSA_7SwizzleILi3ELi4ELi3EEENSA_18smem_ptr_flag_bitsILi16EEENSV_INSB_IJSH_NSC_ILi8EEEEEENSB_IJSD_SH_EEEEEEEvEENS13_INSA_20SM90_TMA_LOAD_IM2COLES1E_vEEEENS_8epilogue10collective18CollectiveEpilogueINS1J_23Sm100TmaWarpSpecializedILi3ELi2ELi32ELb1ELb0EEEJSL_NSB_IJNSV_ISG_SD_EENSV_ISJ_SD_EEEEESM_NSB_IJlNSB_IJSD_llEEESW_EEESM_S1S_NS1J_6fusion15FusionCallbacksIS1N_NS1T_17LinearCombinationISM_fSM_fLNS_15FloatRoundStyleE2EEESL_S1Q_JEEENSA_5SM1004TMEM4LOAD26SM100_TMEM_LOAD_32dp32b32xES14_NS15_INS16_ILi2ELi4ELi3EEES19_NSV_INSB_IJS1A_SJ_EEENSB_IJSJ_SD_EEEEEEENSA_39AutoVectorizingCopyWithAssumedAlignmentILi128EEENSA_14SM90_TMA_STOREES27_S29_S29_EEEvvEEEEvNT_6ParamsE)
        /*0038*/ 	.word	0x00000008


	//----- nvinfo : EIATTR_MIN_STACK_SIZE
	.align		4
.L_27:
        /*003c*/ 	.byte	0x04, 0x12
        /*003e*/ 	.short	(.L_29 - .L_28)
	.align		4
.L_28:
        /*0040*/ 	.word	index@(_ZN7cutlass13device_kernelINS_4conv6kernel13ConvUniversalINS1_16ConvProblemShapeILNS1_8OperatorE2ELi2EEENS1_10collective14CollectiveConvINS1_47MainloopSm100TmaUmmaWarpSpecializedImplicitGemmILS5_2ELi16ELi2ELi1ELi2EN4cute5tupleIJNSA_1CILi1EEESD_SD_EEEEENSB_IJNSC_ILi128EEENSB_IJNSC_ILi64EEEEEENSB_IJNSC_ILi32EEEEEEEEENS_10bfloat16_tESM_NSA_8TiledMMAINSA_8MMA_AtomIJNSA_20SM100_MMA_F16BF16_SSISM_SM_fLi128ELi64ELNSA_4UMMA5MajorE1ELSR_1ELNSQ_7ScaleInE0ELSS_0EEEEEENSA_6LayoutISE_NSB_IJNSC_ILi0EEESW_SW_EEEEENSB_IJNSA_10UnderscoreESZ_SZ_EEEEENS7_6detail27Sm100ImplicitGemmTileTraitsINSA_13SM90_TMA_LOADENSA_14ComposedLayoutINSA_7SwizzleILi3ELi4ELi3EEENSA_18smem_ptr_flag_bitsILi16EEENSV_INSB_IJSH_NSC_ILi8EEEEEENSB_IJSD_SH_EEEEEEEvEENS13_INSA_20SM90_TMA_LOAD_IM2COLES1E_vEEEENS_8epilogue10collective18CollectiveEpilogueINS1J_23Sm100TmaWarpSpecializedILi3ELi2ELi32ELb1ELb0EEEJSL_NSB_IJNSV_ISG_SD_EENSV_ISJ_SD_EEEEESM_NSB_IJlNSB_IJSD_llEEESW_EEESM_S1S_NS1J_6fusion15FusionCallbacksIS1N_NS1T_17LinearCombinationISM_fSM_fLNS_15FloatRoundStyleE2EEESL_S1Q_JEEENSA_5SM1004TMEM4LOAD26SM100_TMEM_LOAD_32dp32b32xES14_NS15_INS16_ILi2ELi4ELi3EEES19_NSV_INSB_IJS1A_SJ_EEENSB_IJSJ_SD_EEEEEEENSA_39AutoVectorizingCopyWithAssumedAlignmentILi128EEENSA_14SM90_TMA_STOREES27_S29_S29_EEEvvEEEEvNT_6ParamsE)
        /*0044*/ 	.word	0x00000008
.L_29:


//--------------------- .nv.compat                --------------------------
	.section	.nv.compat,"",@"SHT_CUDA_COMPAT_INFO"
	.align	4
        /*0000*/ 	.byte	0x02, 0x09, 0x01, 0x00, 0x02, 0x02, 0x02, 0x00, 0x02, 0x05, 0x05, 0x00, 0x03, 0x07, 0x01, 0x01
        /*0010*/ 	.byte	0x02, 0x03, 0x01, 0x00, 0x02, 0x06, 0x01, 0x00, 0x04, 0x0b, 0x08, 0x00, 0x09, 0x00, 0x00, 0x00
        /*0020*/ 	.byte	0x00, 0x00, 0x00, 0x00


//--------------------- .nv.info._ZN7cutlass13device_kernelINS_4conv6kernel13ConvUniversalINS1_16ConvProblemShapeILNS1_8OperatorE2ELi2EEENS1_10collective14CollectiveConvINS1_47MainloopSm100TmaUmmaWarpSpecializedImplicitGemmILS5_2ELi16ELi2ELi1ELi2EN4cute5tupleIJNSA_1CILi1EEESD_SD_EEEEENSB_IJNSC_ILi128EEENSB_IJNSC_ILi64EEEEEENSB_IJNSC_ILi32EEEEEEEEENS_10bfloat16_tESM_NSA_8TiledMMAINSA_8MMA_AtomIJNSA_20SM100_MMA_F16BF16_SSISM_SM_fLi128ELi64ELNSA_4UMMA5MajorE1ELSR_1ELNSQ_7ScaleInE0ELSS_0EEEEEENSA_6LayoutISE_NSB_IJNSC_ILi0EEESW_SW_EEEEENSB_IJNSA_10UnderscoreESZ_SZ_EEEEENS7_6detail27Sm100ImplicitGemmTileTraitsINSA_13SM90_TMA_LOADENSA_14ComposedLayoutINSA_7SwizzleILi3ELi4ELi3EEENSA_18smem_ptr_flag_bitsILi16EEENSV_INSB_IJSH_NSC_ILi8EEEEEENSB_IJSD_SH_EEEEEEEvEENS13_INSA_20SM90_TMA_LOAD_IM2COLES1E_vEEEENS_8epilogue10collective18CollectiveEpilogueINS1J_23Sm100TmaWarpSpecializedILi3ELi2ELi32ELb1ELb0EEEJSL_NSB_IJNSV_ISG_SD_EENSV_ISJ_SD_EEEEESM_NSB_IJlNSB_IJSD_llEEESW_EEESM_S1S_NS1J_6fusion15FusionCallbacksIS1N_NS1T_17LinearCombinationISM_fSM_fLNS_15FloatRoundStyleE2EEESL_S1Q_JEEENSA_5SM1004TMEM4LOAD26SM100_TMEM_LOAD_32dp32b32xES14_NS15_INS16_ILi2ELi4ELi3EEES19_NSV_INSB_IJS1A_SJ_EEENSB_IJSJ_SD_EEEEEEENSA_39AutoVectorizingCopyWithAssumedAlignmentILi128EEENSA_14SM90_TMA_STOREES27_S29_S29_EEEvvEEEEvNT_6ParamsE --------------------------
	.section	.nv.info._ZN7cutlass13device_kernelINS_4conv6kernel13ConvUniversalINS1_16ConvProblemShapeILNS1_8OperatorE2ELi2EEENS1_10collective14CollectiveConvINS1_47MainloopSm100TmaUmmaWarpSpecializedImplicitGemmILS5_2ELi16ELi2ELi1ELi2EN4cute5tupleIJNSA_1CILi1EEESD_SD_EEEEENSB_IJNSC_ILi128EEENSB_IJNSC_ILi64EEEEEENSB_IJNSC_ILi32EEEEEEEEENS_10bfloat16_tESM_NSA_8TiledMMAINSA_8MMA_AtomIJNSA_20SM100_MMA_F16BF16_SSISM_SM_fLi128ELi64ELNSA_4UMMA5MajorE1ELSR_1ELNSQ_7ScaleInE0ELSS_0EEEEEENSA_6LayoutISE_NSB_IJNSC_ILi0EEESW_SW_EEEEENSB_IJNSA_10UnderscoreESZ_SZ_EEEEENS7_6detail27Sm100ImplicitGemmTileTraitsINSA_13SM90_TMA_LOADENSA_14ComposedLayoutINSA_7SwizzleILi3ELi4ELi3EEENSA_18smem_ptr_flag_bitsILi16EEENSV_INSB_IJSH_NSC_ILi8EEEEEENSB_IJSD_SH_EEEEEEEvEENS13_INSA_20SM90_TMA_LOAD_IM2COLES1E_vEEEENS_8epilogue10collective18CollectiveEpilogueINS1J_23Sm100TmaWarpSpecializedILi3ELi2ELi32ELb1ELb0EEEJSL_NSB_IJNSV_ISG_SD_EENSV_ISJ_SD_EEEEESM_NSB_IJlNSB_IJSD_llEEESW_EEESM_S1S_NS1J_6fusion15FusionCallbacksIS1N_NS1T_17LinearCombinationISM_fSM_fLNS_15FloatRoundStyleE2EEESL_S1Q_JEEENSA_5SM1004TMEM4LOAD26SM100_TMEM_LOAD_32dp32b32xES14_NS15_INS16_ILi2ELi4ELi3EEES19_NSV_INSB_IJS1A_SJ_EEENSB_IJSJ_SD_EEEEEEENSA_39AutoVectorizingCopyWithAssumedAlignmentILi128EEENSA_14SM90_TMA_STOREES27_S29_S29_EEEvvEEEEvNT_6ParamsE,"",@"SHT_CUDA_INFO"
	.sectionflags	@""
	.align	4


	//----- nvinfo : EIATTR_CUDA_API_VERSION
	.align		4
        /*0000*/ 	.byte	0x04, 0x37
        /*0002*/ 	.short	(.L_31 - .L_30)
.L_30:
        /*0004*/ 	.word	0x00000082


	//----- nvinfo : EIATTR_KPARAM_INFO
	.align		4
.L_31:
        /*0008*/ 	.byte	0x04, 0x17
        /*000a*/ 	.short	(.L_33 - .L_32)
.L_32:
        /*000c*/ 	.word	0x00000000
        /*0010*/ 	.short	0x0000
        /*0012*/ 	.short	0x0000
        /*0014*/ 	.byte	0x00, 0xf0, 0x01, 0x20


	//----- nvinfo : EIATTR_AT_ENTRY_FRAGMENTS
	.align		4
.L_33:
        /*0018*/ 	.byte	0x04, 0x4f
        /*001a*/ 	.short	(.L_35 - .L_34)


	//   ....[0]....
.L_34:
        /*001c*/ 	.word	0x00000006


	//----- nvinfo : EIATTR_RESERVED_SMEM_USED
	.align		4
.L_35:
        /*0020*/ 	.byte	0x01, 0x41
	.zero		2


	//----- nvinfo : EIATTR_SPARSE_MMA_MASK
	.align		4
        /*0024*/ 	.byte	0x03, 0x50
        /*0026*/ 	.short	0x0000


	//----- nvinfo : EIATTR_TCGEN05_1CTA_USED
	.align		4
        /*0028*/ 	.byte	0x01, 0x51
	.zero		2


	//----- nvinfo : EIATTR_MAXREG_COUNT
	.align		4
        /*002c*/ 	.byte	0x03, 0x1b
        /*002e*/ 	.short	0x00ff


	//----- nvinfo : EIATTR_NUM_BARRIERS
	.align		4
        /*0030*/ 	.byte	0x02, 0x4c
        /*0032*/ 	.byte	0x07
	.zero		1


	//----- nvinfo : EIATTR_EXTERNS
	.align		4
        /*0034*/ 	.byte	0x04, 0x0f
        /*0036*/ 	.short	(.L_37 - .L_36)


	//   ....[0]....
	.align		4
.L_36:
        /*0038*/ 	.word	index@(__assertfail)


	//----- nvinfo : EIATTR_MERCURY_ISA_VERSION
	.align		4
.L_37:
        /*003c*/ 	.byte	0x03, 0x5f
        /*003e*/ 	.short	0x0101


	//----- nvinfo : EIATTR_INT_WARP_WIDE_INSTR_OFFSETS
	.align		4
        /*0040*/ 	.byte	0x04, 0x31
        /*0042*/ 	.short	(.L_39 - .L_38)


	//   ....[0]....
.L_38:
        /*0044*/ 	.word	0x00004470


	//   ....[1]....
        /*0048*/ 	.word	0x00004490


	//   ....[2]....
        /*004c*/ 	.word	0x000044c0


	//   ....[3]....
        /*0050*/ 	.word	0x00005440


	//   ....[4]....
        /*0054*/ 	.word	0x00005550


	//   ....[5]....
        /*0058*/ 	.word	0x00005680


	//   ....[6]....
        /*005c*/ 	.word	0x00005770


	//----- nvinfo : EIATTR_COOP_GROUP_MASK_REGIDS
	.align		4
.L_39:
        /*0060*/ 	.byte	0x04, 0x29
        /*0062*/ 	.short	(.L_41 - .L_40)


	//   ....[0]....
.L_40:
        /*0064*/ 	.word	0xffffffff


	//   ....[1]....
        /*0068*/ 	.word	0xffffffff


	//   ....[2]....
        /*006c*/ 	.word	0xffffffff


	//   ....[3]....
        /*0070*/ 	.word	0xffffffff


	//   ....[4]....
        /*0074*/ 	.word	0xffffffff


	//   ....[5]....
        /*0078*/ 	.word	0xffffffff


	//   ....[6]....
        /*007c*/ 	.word	0xffffffff


	//   ....[7]....
        /*0080*/ 	.word	0xffffffff


	//   ....[8]....
        /*0084*/ 	.word	0xffffffff


	//   ....[9]....
        /*0088*/ 	.word	0xffffffff


	//   ....[10]....
        /*008c*/ 	.word	0xffffffff


	//   ....[11]....
        /*0090*/ 	.word	0xffffffff


	//----- nvinfo : EIATTR_COOP_GROUP_INSTR_OFFSETS
	.align		4
.L_41:
        /*0094*/ 	.byte	0x04, 0x28
        /*0096*/ 	.short	(.L_43 - .L_42)


	//   ....[0]....
.L_42:
        /*0098*/ 	.word	0x00000090


	//   ....[1]....
        /*009c*/ 	.word	0x00000520


	//   ....[2]....
        /*00a0*/ 	.word	0x00000840


	//   ....[3]....
        /*00a4*/ 	.word	0x000009c0


	//   ....[4]....
        /*00a8*/ 	.word	0x00000ac0


	//   ....[5]....
        /*00ac*/ 	.word	0x00000c10


	//   ....[6]....
        /*00b0*/ 	.word	0x00002500


	//   ....[7]....
        /*00b4*/ 	.word	0x000038d0


	//   ....[8]....
        /*00b8*/ 	.word	0x00003ae0


	//   ....[9]....
        /*00bc*/ 	.word	0x00003b10


	//   ....[10]....
        /*00c0*/ 	.word	0x00004350


	//   ....[11]....
        /*00c4*/ 	.word	0x00004590


	//----- nvinfo : EIATTR_VRC_CTA_INIT_COUNT
	.align		4
.L_43:
        /*00c8*/ 	.byte	0x02, 0x4a
        /*00ca*/ 	.byte	0x80
	.zero		1


	//----- nvinfo : EIATTR_SYSCALL_OFFSETS
	.align		4
        /*00cc*/ 	.byte	0x04, 0x46
        /*00ce*/ 	.short	(.L_45 - .L_44)


	//   ....[0]....
.L_44:
        /*00d0*/ 	.word	0x000068b0


	//   ....[1]....
        /*00d4*/ 	.word	0x000069a0


	//   ....[2]....
        /*00d8*/ 	.word	0x00007170


	//   ....[3]....
        /*00dc*/ 	.word	0x00007e70


	//----- nvinfo : EIATTR_MBARRIER_INSTR_OFFSETS
	.align		4
.L_45:
        /*00e0*/ 	.byte	0x04, 0x39
        /*00e2*/ 	.short	(.L_47 - .L_46)


	//   ....[0]....
.L_46:
        /*00e4*/ 	.word	0x00000620
        /*00e8*/ 	.word	0x000000ff
        /*00ec*/ 	.word	0x00000000
        /*00f0*/ 	.short	0x0100
        /*00f2*/ 	.byte	0x04
	.zero		1


	//   ....[1]....
        /*00f4*/ 	.word	0x00000630
        /*00f8*/ 	.word	0x000000ff
        /*00fc*/ 	.word	0x00000080
        /*0100*/ 	.short	0x0100
        /*0102*/ 	.byte	0x04
	.zero		1


	//   ....[2]....
        /*0104*/ 	.word	0x00000640
        /*0108*/ 	.word	0x000000ff
        /*010c*/ 	.word	0x00000008
        /*0110*/ 	.short	0x0100
        /*0112*/ 	.byte	0x04
	.zero		1


	//   ....[3]....
        /*0114*/ 	.word	0x00000650
        /*0118*/ 	.word	0x000000ff
        /*011c*/ 	.word	0x00000088
        /*0120*/ 	.short	0x0100
        /*0122*/ 	.byte	0x04
	.zero		1


	//   ....[4]....
        /*0124*/ 	.word	0x00000660
        /*0128*/ 	.word	0x000000ff
        /*012c*/ 	.word	0x00000010
        /*0130*/ 	.short	0x0100
        /*0132*/ 	.byte	0x04
	.zero		1


	//   ....[5]....
        /*0134*/ 	.word	0x00000670
        /*0138*/ 	.word	0x000000ff
        /*013c*/ 	.word	0x00000090
        /*0140*/ 	.short	0x0100
        /*0142*/ 	.byte	0x04
	.zero		1


	//   ....[6]....
        /*0144*/ 	.word	0x00000680
        /*0148*/ 	.word	0x000000ff
        /*014c*/ 	.word	0x00000018
        /*0150*/ 	.short	0x0100
        /*0152*/ 	.byte	0x04
	.zero		1


	//   ....[7]....
        /*0154*/ 	.word	0x00000690
        /*0158*/ 	.word	0x000000ff
        /*015c*/ 	.word	0x00000098
        /*0160*/ 	.short	0x0100
        /*0162*/ 	.byte	0x04
	.zero		1


	//   ....[8]....
        /*0164*/ 	.word	0x000006a0
        /*0168*/ 	.word	0x000000ff
        /*016c*/ 	.word	0x00000020
        /*0170*/ 	.short	0x0100
        /*0172*/ 	.byte	0x04
	.zero		1


	//   ....[9]....
        /*0174*/ 	.word	0x000006b0
        /*0178*/ 	.word	0x000000ff
        /*017c*/ 	.word	0x000000a0
        /*0180*/ 	.short	0x0100
        /*0182*/ 	.byte	0x04
	.zero		1


	//   ....[10]....
        /*0184*/ 	.word	0x000006c0
        /*0188*/ 	.word	0x000000ff
        /*018c*/ 	.word	0x00000028
        /*0190*/ 	.short	0x0100
        /*0192*/ 	.byte	0x04
	.zero		1


	//   ....[11]....
        /*0194*/ 	.word	0x000006d0
        /*0198*/ 	.word	0x000000ff
        /*019c*/ 	.word	0x000000a8
        /*01a0*/ 	.short	0x0100
        /*01a2*/ 	.byte	0x04
	.zero		1


	//   ....[12]....
        /*01a4*/ 	.word	0x000006e0
        /*01a8*/ 	.word	0x000000ff
        /*01ac*/ 	.word	0x00000030
        /*01b0*/ 	.short	0x0100
        /*01b2*/ 	.byte	0x04
	.zero		1


	//   ....[13]....
        /*01b4*/ 	.word	0x000006f0
        /*01b8*/ 	.word	0x000000ff
        /*01bc*/ 	.word	0x000000b0
        /*01c0*/ 	.short	0x0100
        /*01c2*/ 	.byte	0x04
	.zero		1


	//   ....[14]....
        /*01c4*/ 	.word	0x00000700
        /*01c8*/ 	.word	0x000000ff
        /*01cc*/ 	.word	0x00000038
        /*01d0*/ 	.short	0x0100
        /*01d2*/ 	.byte	0x04
	.zero		1


	//   ....[15]....
        /*01d4*/ 	.word	0x00000710
        /*01d8*/ 	.word	0x000000ff
        /*01dc*/ 	.word	0x000000b8
        /*01e0*/ 	.short	0x0100
        /*01e2*/ 	.byte	0x04
	.zero		1


	//   ....[16]....
        /*01e4*/ 	.word	0x00000720
        /*01e8*/ 	.word	0x000000ff
        /*01ec*/ 	.word	0x00000040
        /*01f0*/ 	.short	0x0100
        /*01f2*/ 	.byte	0x04
	.zero		1


	//   ....[17]....
        /*01f4*/ 	.word	0x00000730
        /*01f8*/ 	.word	0x000000ff
        /*01fc*/ 	.word	0x000000c0
        /*0200*/ 	.short	0x0100
        /*0202*/ 	.byte	0x04
	.zero		1


	//   ....[18]....
        /*0204*/ 	.word	0x00000740
        /*0208*/ 	.word	0x000000ff
        /*020c*/ 	.word	0x00000048
        /*0210*/ 	.short	0x0100
        /*0212*/ 	.byte	0x04
	.zero		1


	//   ....[19]....
        /*0214*/ 	.word	0x00000750
        /*0218*/ 	.word	0x000000ff
        /*021c*/ 	.word	0x000000c8
        /*0220*/ 	.short	0x0100
        /*0222*/ 	.byte	0x04
	.zero		1


	//   ....[20]....
        /*0224*/ 	.word	0x00000760
        /*0228*/ 	.word	0x000000ff
        /*022c*/ 	.word	0x00000050
        /*0230*/ 	.short	0x0100
        /*0232*/ 	.byte	0x04
	.zero		1


	//   ....[21]....
        /*0234*/ 	.word	0x00000770
        /*0238*/ 	.word	0x000000ff
        /*023c*/ 	.word	0x000000d0
        /*0240*/ 	.short	0x0100
        /*0242*/ 	.byte	0x04
	.zero		1


	//   ....[22]....
        /*0244*/ 	.word	0x00000780
        /*0248*/ 	.word	0x000000ff
        /*024c*/ 	.word	0x00000058
        /*0250*/ 	.short	0x0100
        /*0252*/ 	.byte	0x04
	.zero		1


	//   ....[23]....
        /*0254*/ 	.word	0x00000790
        /*0258*/ 	.word	0x000000ff
        /*025c*/ 	.word	0x000000d8
        /*0260*/ 	.short	0x0100
        /*0262*/ 	.byte	0x04
	.zero		1


	//   ....[24]....
        /*0264*/ 	.word	0x000007a0
        /*0268*/ 	.word	0x000000ff
        /*026c*/ 	.word	0x00000060
        /*0270*/ 	.short	0x0100
        /*0272*/ 	.byte	0x04
	.zero		1


	//   ....[25]....
        /*0274*/ 	.word	0x000007b0
        /*0278*/ 	.word	0x000000ff
        /*027c*/ 	.word	0x000000e0
        /*0280*/ 	.short	0x0100
        /*0282*/ 	.byte	0x04
	.zero		1


	//   ....[26]....
        /*0284*/ 	.word	0x000007c0
        /*0288*/ 	.word	0x000000ff
        /*028c*/ 	.word	0x00000068
        /*0290*/ 	.short	0x0100
        /*0292*/ 	.byte	0x04
	.zero		1


	//   ....[27]....
        /*0294*/ 	.word	0x000007d0
        /*0298*/ 	.word	0x000000ff
        /*029c*/ 	.word	0x000000e8
        /*02a0*/ 	.short	0x0100
        /*02a2*/ 	.byte	0x04
	.zero		1


	//   ....[28]....
        /*02a4*/ 	.word	0x000007e0
        /*02a8*/ 	.word	0x000000ff
        /*02ac*/ 	.word	0x00000070
        /*02b0*/ 	.short	0x0100
        /*02b2*/ 	.byte	0x04
	.zero		1


	//   ....[29]....
        /*02b4*/ 	.word	0x000007f0
        /*02b8*/ 	.word	0x000000ff
        /*02bc*/ 	.word	0x000000f0
        /*02c0*/ 	.short	0x0100
        /*02c2*/ 	.byte	0x04
	.zero		1


	//   ....[30]....
        /*02c4*/ 	.word	0x00000800
        /*02c8*/ 	.word	0x000000ff
        /*02cc*/ 	.word	0x00000078
        /*02d0*/ 	.short	0x0100
        /*02d2*/ 	.byte	0x04
	.zero		1


	//   ....[31]....
        /*02d4*/ 	.word	0x00000810
        /*02d8*/ 	.word	0x000000ff
        /*02dc*/ 	.word	0x000000f8
        /*02e0*/ 	.short	0x0100
        /*02e2*/ 	.byte	0x04
	.zero		1


	//   ....[32]....
        /*02e4*/ 	.word	0x00000950
        /*02e8*/ 	.word	0x000000ff
        /*02ec*/ 	.word	0x00000100
        /*02f0*/ 	.short	0x0100
        /*02f2*/ 	.byte	0x04
	.zero		1


	//   ....[33]....
        /*02f4*/ 	.word	0x00000960
        /*02f8*/ 	.word	0x000000ff
        /*02fc*/ 	.word	0x00000118
        /*0300*/ 	.short	0x0100
        /*0302*/ 	.byte	0x04
	.zero		1


	//   ....[34]....
        /*0304*/ 	.word	0x00000970
        /*0308*/ 	.word	0x000000ff
        /*030c*/ 	.word	0x00000108
        /*0310*/ 	.short	0x0100
        /*0312*/ 	.byte	0x04
	.zero		1


	//   ....[35]....
        /*0314*/ 	.word	0x00000980
        /*0318*/ 	.word	0x000000ff
        /*031c*/ 	.word	0x00000120
        /*0320*/ 	.short	0x0100
        /*0322*/ 	.byte	0x04
	.zero		1


	//   ....[36]....
        /*0324*/ 	.word	0x00000990
        /*0328*/ 	.word	0x000000ff
        /*032c*/ 	.word	0x00000110
        /*0330*/ 	.short	0x0100
        /*0332*/ 	.byte	0x04
	.zero		1


	//   ....[37]....
        /*0334*/ 	.word	0x000009a0
        /*0338*/ 	.word	0x000000ff
        /*033c*/ 	.word	0x00000128
        /*0340*/ 	.short	0x0100
        /*0342*/ 	.byte	0x04
	.zero		1


	//   ....[38]....
        /*0344*/ 	.word	0x00000a90
        /*0348*/ 	.word	0x000000ff
        /*034c*/ 	.word	0x00000130
        /*0350*/ 	.short	0x0100
        /*0352*/ 	.byte	0x06
	.zero		1


	//   ....[39]....
        /*0354*/ 	.word	0x00000aa0
        /*0358*/ 	.word	0x000000ff
        /*035c*/ 	.word	0x00000138
        /*0360*/ 	.short	0x0100
        /*0362*/ 	.byte	0x06
	.zero		1


	//   ....[40]....
        /*0364*/ 	.word	0x00000be0
        /*0368*/ 	.word	0x000000ff
        /*036c*/ 	.word	0x00000140
        /*0370*/ 	.short	0x0100
        /*0372*/ 	.byte	0x06
	.zero		1


	//   ....[41]....
        /*0374*/ 	.word	0x00000bf0
        /*0378*/ 	.word	0x000000ff
        /*037c*/ 	.word	0x00000148
        /*0380*/ 	.short	0x0100
        /*0382*/ 	.byte	0x06
	.zero		1


	//   ....[42]....
        /*0384*/ 	.word	0x00000d40
        /*0388*/ 	.word	0x000000ff
        /*038c*/ 	.word	0x00000150
        /*0390*/ 	.short	0x0100
        /*0392*/ 	.byte	0x04
	.zero		1


	//   ....[43]....
        /*0394*/ 	.word	0x00000d50
        /*0398*/ 	.word	0x000000ff
        /*039c*/ 	.word	0x00000160
        /*03a0*/ 	.short	0x0100
        /*03a2*/ 	.byte	0x04
	.zero		1


	//   ....[44]....
        /*03a4*/ 	.word	0x00000d60
        /*03a8*/ 	.word	0x000000ff
        /*03ac*/ 	.word	0x00000158
        /*03b0*/ 	.short	0x0100
        /*03b2*/ 	.byte	0x04
	.zero		1


	//   ....[45]....
        /*03b4*/ 	.word	0x00000d70
        /*03b8*/ 	.word	0x000000ff
        /*03bc*/ 	.word	0x00000168
        /*03c0*/ 	.short	0x0100
        /*03c2*/ 	.byte	0x04
	.zero		1


	//   ....[46]....
        /*03c4*/ 	.word	0x00001920
        /*03c8*/ 	.word	0x000000ff
        /*03cc*/ 	.word	0x00000080
        /*03d0*/ 	.short	0x010a
        /*03d2*/ 	.byte	0x07
	.zero		1


	//   ....[47]....
        /*03d4*/ 	.word	0x00001c60
        /*03d8*/ 	.word	0x000000ff
        /*03dc*/ 	.word	0x00000080
        /*03e0*/ 	.short	0x010a
        /*03e2*/ 	.byte	0x21
	.zero		1


	//   ....[48]....
        /*03e4*/ 	.word	0x00001dd0
        /*03e8*/ 	.word	0x000000ff
        /*03ec*/ 	.word	0x00000080
        /*03f0*/ 	.short	0x010a
        /*03f2*/ 	.byte	0x08
	.zero		1


	//   ....[49]....
        /*03f4*/ 	.word	0x00001ff0
        /*03f8*/ 	.word	0x000000ff
        /*03fc*/ 	.word	0x00000138
        /*0400*/ 	.short	0x0101
        /*0402*/ 	.byte	0x1d
	.zero		1


	//   ....[50]....
        /*0404*/ 	.word	0x00002020
        /*0408*/ 	.word	0x000000ff
        /*040c*/ 	.word	0x00000080
        /*0410*/ 	.short	0x010a
        /*0412*/ 	.byte	0x04
	.zero		1


	//   ....[51]....
        /*0414*/ 	.word	0x00002170
        /*0418*/ 	.word	0x000000ff
        /*041c*/ 	.word	0x00000080
        /*0420*/ 	.short	0x010a
        /*0422*/ 	.byte	0x19
	.zero		1


	//   ....[52]....
        /*0424*/ 	.word	0x000022e0
        /*0428*/ 	.word	0x000000ff
        /*042c*/ 	.word	0x00000080
        /*0430*/ 	.short	0x010a
        /*0432*/ 	.byte	0x08
	.zero		1


	//   ....[53]....
        /*0434*/ 	.word	0x00002510
        /*0438*/ 	.word	0x000000ff
        /*043c*/ 	.word	0x00000140
        /*0440*/ 	.short	0x010a
        /*0442*/ 	.byte	0x1d
	.zero		1


	//   ....[54]....
        /*0444*/ 	.word	0x000025d0
        /*0448*/ 	.word	0x000000ff
        /*044c*/ 	.word	0x00000000
        /*0450*/ 	.short	0x0101
        /*0452*/ 	.byte	0x04
	.zero		1


	//   ....[55]....
        /*0454*/ 	.word	0x00002bc0
        /*0458*/ 	.word	0x000000ff
        /*045c*/ 	.word	0x00000000
        /*0460*/ 	.short	0x010a
        /*0462*/ 	.byte	0x04
	.zero		1


	//   ....[56]....
        /*0464*/ 	.word	0x00002c60
        /*0468*/ 	.word	0x000000ff
        /*046c*/ 	.word	0x00000000
        /*0470*/ 	.short	0x010a
        /*0472*/ 	.byte	0x05
	.zero		1


	//   ....[57]....
        /*0474*/ 	.word	0x00002d00
        /*0478*/ 	.word	0x000000ff
        /*047c*/ 	.word	0x00000000
        /*0480*/ 	.short	0x010a
        /*0482*/ 	.byte	0x05
	.zero		1


	//   ....[58]....
        /*0484*/ 	.word	0x00002da0
        /*0488*/ 	.word	0x000000ff
        /*048c*/ 	.word	0x00000000
        /*0490*/ 	.short	0x010a
        /*0492*/ 	.byte	0x05
	.zero		1


	//   ....[59]....
        /*0494*/ 	.word	0x00002e40
        /*0498*/ 	.word	0x000000ff
        /*049c*/ 	.word	0x00000000
        /*04a0*/ 	.short	0x010a
        /*04a2*/ 	.byte	0x05
	.zero		1


	//   ....[60]....
        /*04a4*/ 	.word	0x00002ee0
        /*04a8*/ 	.word	0x000000ff
        /*04ac*/ 	.word	0x00000000
        /*04b0*/ 	.short	0x010a
        /*04b2*/ 	.byte	0x05
	.zero		1


	//   ....[61]....
        /*04b4*/ 	.word	0x00002f80
        /*04b8*/ 	.word	0x000000ff
        /*04bc*/ 	.word	0x00000000
        /*04c0*/ 	.short	0x010a
        /*04c2*/ 	.byte	0x05
	.zero		1


	//   ....[62]....
        /*04c4*/ 	.word	0x00003020
        /*04c8*/ 	.word	0x000000ff
        /*04cc*/ 	.word	0x00000000
        /*04d0*/ 	.short	0x010a
        /*04d2*/ 	.byte	0x05
	.zero		1


	//   ....[63]....
        /*04d4*/ 	.word	0x000030c0
        /*04d8*/ 	.word	0x000000ff
        /*04dc*/ 	.word	0x00000000
        /*04e0*/ 	.short	0x010a
        /*04e2*/ 	.byte	0x05
	.zero		1


	//   ....[64]....
        /*04e4*/ 	.word	0x00003160
        /*04e8*/ 	.word	0x000000ff
        /*04ec*/ 	.word	0x00000000
        /*04f0*/ 	.short	0x010a
        /*04f2*/ 	.byte	0x05
	.zero		1


	//   ....[65]....
        /*04f4*/ 	.word	0x00003200
        /*04f8*/ 	.word	0x000000ff
        /*04fc*/ 	.word	0x00000000
        /*0500*/ 	.short	0x010a
        /*0502*/ 	.byte	0x05
	.zero		1


	//   ....[66]....
        /*0504*/ 	.word	0x000032a0
        /*0508*/ 	.word	0x000000ff
        /*050c*/ 	.word	0x00000000
        /*0510*/ 	.short	0x010a
        /*0512*/ 	.byte	0x05
	.zero		1


	//   ....[67]....
        /*0514*/ 	.word	0x00003340
        /*0518*/ 	.word	0x000000ff
        /*051c*/ 	.word	0x00000000
        /*0520*/ 	.short	0x010a
        /*0522*/ 	.byte	0x05
	.zero		1


	//   ....[68]....
        /*0524*/ 	.word	0x000033e0
        /*0528*/ 	.word	0x000000ff
        /*052c*/ 	.word	0x00000000
        /*0530*/ 	.short	0x010a
        /*0532*/ 	.byte	0x05
	.zero		1


	//   ....[69]....
        /*0534*/ 	.word	0x00003480
        /*0538*/ 	.word	0x000000ff
        /*053c*/ 	.word	0x00000000
        /*0540*/ 	.short	0x010a
        /*0542*/ 	.byte	0x05
	.zero		1


	//   ....[70]....
        /*0544*/ 	.word	0x00003530
        /*0548*/ 	.word	0x00000000
        /*054c*/ 	.word	0x00000000
        /*0550*/ 	.short	0x010a
        /*0552*/ 	.byte	0xff
	.zero		1


	//   ....[71]....
        /*0554*/ 	.word	0x00003680
        /*0558*/ 	.word	0x000000ff
        /*055c*/ 	.word	0x00000148
        /*0560*/ 	.short	0x010a
        /*0562*/ 	.byte	0x04
	.zero		1


	//   ....[72]....
        /*0564*/ 	.word	0x00003720
        /*0568*/ 	.word	0x000000ff
        /*056c*/ 	.word	0x00000140
        /*0570*/ 	.short	0x010a
        /*0572*/ 	.byte	0x04
	.zero		1


	//   ....[73]....
        /*0574*/ 	.word	0x000037c0
        /*0578*/ 	.word	0x000000ff
        /*057c*/ 	.word	0x00000000
        /*0580*/ 	.short	0x0101
        /*0582*/ 	.byte	0x05
	.zero		1


	//   ....[74]....
        /*0584*/ 	.word	0x00003800
        /*0588*/ 	.word	0x000000ff
        /*058c*/ 	.word	0x00000148
        /*0590*/ 	.short	0x0106
        /*0592*/ 	.byte	0x04
	.zero		1


	//   ....[75]....
        /*0594*/ 	.word	0x00003840
        /*0598*/ 	.word	0x00000000
        /*059c*/ 	.word	0x00000148
        /*05a0*/ 	.short	0x010a
        /*05a2*/ 	.byte	0xff
	.zero		1


	//   ....[76]....
        /*05a4*/ 	.word	0x00003d50
        /*05a8*/ 	.word	0x000000ff
        /*05ac*/ 	.word	0x00000140
        /*05b0*/ 	.short	0x010a
        /*05b2*/ 	.byte	0x13
	.zero		1


	//   ....[77]....
        /*05b4*/ 	.word	0x00003e00
        /*05b8*/ 	.word	0x000000ff
        /*05bc*/ 	.word	0x00000000
        /*05c0*/ 	.short	0x0101
        /*05c2*/ 	.byte	0x1d
	.zero		1


	//   ....[78]....
        /*05c4*/ 	.word	0x00003e10
        /*05c8*/ 	.word	0x000000ff
        /*05cc*/ 	.word	0x00000160
        /*05d0*/ 	.short	0x010a
        /*05d2*/ 	.byte	0x17
	.zero		1


	//   ....[79]....
        /*05d4*/ 	.word	0x00003e90
        /*05d8*/ 	.word	0x000000ff
        /*05dc*/ 	.word	0x00000000
        /*05e0*/ 	.short	0x010a
        /*05e2*/ 	.byte	0x04
	.zero		1


	//   ....[80]....
        /*05e4*/ 	.word	0x00003f30
        /*05e8*/ 	.word	0x000000ff
        /*05ec*/ 	.word	0x00000000
        /*05f0*/ 	.short	0x010a
        /*05f2*/ 	.byte	0x0f
	.zero		1


	//   ....[81]....
        /*05f4*/ 	.word	0x00004070
        /*05f8*/ 	.word	0x000000ff
        /*05fc*/ 	.word	0x00000000
        /*0600*/ 	.short	0x010a
        /*0602*/ 	.byte	0x04
	.zero		1


	//   ....[82]....
        /*0604*/ 	.word	0x000042a0
        /*0608*/ 	.word	0x000000ff
        /*060c*/ 	.word	0x00000000
        /*0610*/ 	.short	0x010a
        /*0612*/ 	.byte	0x04
	.zero		1


	//   ....[83]....
        /*0614*/ 	.word	0x00004330
        /*0618*/ 	.word	0x000000ff
        /*061c*/ 	.word	0x00000000
        /*0620*/ 	.short	0x010a
        /*0622*/ 	.byte	0x04
	.zero		1


	//   ....[84]....
        /*0624*/ 	.word	0x000049a0
        /*0628*/ 	.word	0x000000ff
        /*062c*/ 	.word	0x00000140
        /*0630*/ 	.short	0x010a
        /*0632*/ 	.byte	0x16
	.zero		1


	//   ....[85]....
        /*0634*/ 	.word	0x00004a30
        /*0638*/ 	.word	0x000000ff
        /*063c*/ 	.word	0x00000000
        /*0640*/ 	.short	0x0101
        /*0642*/ 	.byte	0x23
	.zero		1


	//   ....[86]....
        /*0644*/ 	.word	0x00004f40
        /*0648*/ 	.word	0x000000ff
        /*064c*/ 	.word	0x00000138
        /*0650*/ 	.short	0x010a
        /*0652*/ 	.byte	0x16
	.zero		1


	//   ....[87]....
        /*0654*/ 	.word	0x00005410
        /*0658*/ 	.word	0x000000ff
        /*065c*/ 	.word	0x00000118
        /*0660*/ 	.short	0x010a
        /*0662*/ 	.byte	0x04
	.zero		1


	//   ....[88]....
        /*0664*/ 	.word	0x000055f0
        /*0668*/ 	.word	0x000000ff
        /*066c*/ 	.word	0x00000100
        /*0670*/ 	.short	0x010b
        /*0672*/ 	.byte	0x04
	.zero		1


	//   ....[89]....
        /*0674*/ 	.word	0x00005600
        /*0678*/ 	.word	0x000000ff
        /*067c*/ 	.word	0x00000000
        /*0680*/ 	.short	0x0101
        /*0682*/ 	.byte	0x07
	.zero		1


	//   ....[90]....
        /*0684*/ 	.word	0x00005610
        /*0688*/ 	.word	0x000000ff
        /*068c*/ 	.word	0x00000118
        /*0690*/ 	.short	0x010a
        /*0692*/ 	.byte	0x05
	.zero		1


	//   ....[91]....
        /*0694*/ 	.word	0x00005820
        /*0698*/ 	.word	0x000000ff
        /*069c*/ 	.word	0x00000100
        /*06a0*/ 	.short	0x010b
        /*06a2*/ 	.byte	0x05
	.zero		1


	//   ....[92]....
        /*06a4*/ 	.word	0x00005830
        /*06a8*/ 	.word	0x000000ff
        /*06ac*/ 	.word	0x00000000
        /*06b0*/ 	.short	0x0101
        /*06b2*/ 	.byte	0x04
	.zero		1


	//   ....[93]....
        /*06b4*/ 	.word	0x00005880
        /*06b8*/ 	.word	0x000000ff
        /*06bc*/ 	.word	0x00000000
        /*06c0*/ 	.short	0x010a
        /*06c2*/ 	.byte	0x04
	.zero		1


	//   ....[94]....
        /*06c4*/ 	.word	0x00005940
        /*06c8*/ 	.word	0x00000002
        /*06cc*/ 	.word	0x00000000
        /*06d0*/ 	.short	0x010a
        /*06d2*/ 	.byte	0xff
	.zero		1


	//   ....[95]....
        /*06d4*/ 	.word	0x000059c0
        /*06d8*/ 	.word	0x00000000
        /*06dc*/ 	.word	0x00000000
        /*06e0*/ 	.short	0x010a
        /*06e2*/ 	.byte	0xff
	.zero		1


	//   ....[96]....
        /*06e4*/ 	.word	0x00005d80
        /*06e8*/ 	.word	0x000000ff
        /*06ec*/ 	.word	0x00000140
        /*06f0*/ 	.short	0x010a
        /*06f2*/ 	.byte	0x32
	.zero		1


	//   ....[97]....
        /*06f4*/ 	.word	0x00005e50
        /*06f8*/ 	.word	0x000000ff
        /*06fc*/ 	.word	0x00000000
        /*0700*/ 	.short	0x0101
        /*0702*/ 	.byte	0x04
	.zero		1


	//   ....[98]....
        /*0704*/ 	.word	0x00006e30
        /*0708*/ 	.word	0x00000000
        /*070c*/ 	.word	0x00000100
        /*0710*/ 	.short	0x010a
        /*0712*/ 	.byte	0xff
	.zero		1


	//   ....[99]....
        /*0714*/ 	.word	0x00006e40
        /*0718*/ 	.word	0x0000006a
        /*071c*/ 	.word	0x00000150
        /*0720*/ 	.short	0x010a
        /*0722*/ 	.byte	0xff
	.zero		1


	//   ....[100]....
        /*0724*/ 	.word	0x00006f40
        /*0728*/ 	.word	0x00000000
        /*072c*/ 	.word	0x00000100
        /*0730*/ 	.short	0x010a
        /*0732*/ 	.byte	0xff
	.zero		1


	//   ....[101]....
        /*0734*/ 	.word	0x00007050
        /*0738*/ 	.word	0x0000006a
        /*073c*/ 	.word	0x00000150
        /*0740*/ 	.short	0x010a
        /*0742*/ 	.byte	0xff
	.zero		1


	//   ....[102]....
        /*0744*/ 	.word	0x00007b90
        /*0748*/ 	.word	0x00000000
        /*074c*/ 	.word	0x00000000
        /*0750*/ 	.short	0x0101
        /*0752*/ 	.byte	0xff
	.zero		1


	//   ....[103]....
        /*0754*/ 	.word	0x00007be0
        /*0758*/ 	.word	0x00000003
        /*075c*/ 	.word	0x00000100
        /*0760*/ 	.short	0x010a
        /*0762*/ 	.byte	0xff
	.zero		1


	//   ....[104]....
        /*0764*/ 	.word	0x00007cb0
        /*0768*/ 	.word	0x00000003
        /*076c*/ 	.word	0x00000100
        /*0770*/ 	.short	0x010a
        /*0772*/ 	.byte	0xff
	.zero		1


	//   ....[105]....
        /*0774*/ 	.word	0x00008180
        /*0778*/ 	.word	0x000000ff
        /*077c*/ 	.word	0x00000000
        /*0780*/ 	.short	0x0101
        /*0782*/ 	.byte	0x05
	.zero		1


	//   ....[106]....
        /*0784*/ 	.word	0x00008950
        /*0788*/ 	.word	0x00000002
        /*078c*/ 	.word	0x00000000
        /*0790*/ 	.short	0x0101
        /*0792*/ 	.byte	0xff
	.zero		1


	//   ....[107]....
        /*0794*/ 	.word	0x00008bf0
        /*0798*/ 	.word	0x000000ff
        /*079c*/ 	.word	0x00000000
        /*07a0*/ 	.short	0x0101
        /*07a2*/ 	.byte	0x04
	.zero		1


	//   ....[108]....
        /*07a4*/ 	.word	0x00008c20
        /*07a8*/ 	.word	0x00000000
        /*07ac*/ 	.word	0x00000080
        /*07b0*/ 	.short	0x010a
        /*07b2*/ 	.byte	0xff
	.zero		1


	//   ....[109]....
        /*07b4*/ 	.word	0x00008c80
        /*07b8*/ 	.word	0x00000000
        /*07bc*/ 	.word	0x00000080
        /*07c0*/ 	.short	0x010a
        /*07c2*/ 	.byte	0xff
	.zero		1


	//   ....[110]....
        /*07c4*/ 	.word	0x00008ce0
        /*07c8*/ 	.word	0x00000000
        /*07cc*/ 	.word	0x00000140
        /*07d0*/ 	.short	0x010a
        /*07d2*/ 	.byte	0xff
	.zero		1


	//   ....[111]....
        /*07d4*/ 	.word	0x00008d40
        /*07d8*/ 	.word	0x00000000
        /*07dc*/ 	.word	0x00000000
        /*07e0*/ 	.short	0x010a
        /*07e2*/ 	.byte	0xff
	.zero		1


	//   ....[112]....
        /*07e4*/ 	.word	0x00008da0
        /*07e8*/ 	.word	0x00000000
        /*07ec*/ 	.word	0x00000000
        /*07f0*/ 	.short	0x010a
        /*07f2*/ 	.byte	0xff
	.zero		1


	//   ....[113]....
        /*07f4*/ 	.word	0x00008e00
        /*07f8*/ 	.word	0x00000000
        /*07fc*/ 	.word	0x00000000
        /*0800*/ 	.short	0x010a
        /*0802*/ 	.byte	0xff
	.zero		1


	//   ....[114]....
        /*0804*/ 	.word	0x00008e60
        /*0808*/ 	.word	0x00000000
        /*080c*/ 	.word	0x00000000
        /*0810*/ 	.short	0x010a
        /*0812*/ 	.byte	0xff
	.zero		1


	//   ....[115]....
        /*0814*/ 	.word	0x00008ec0
        /*0818*/ 	.word	0x00000000
        /*081c*/ 	.word	0x00000000
        /*0820*/ 	.short	0x010a
        /*0822*/ 	.byte	0xff
	.zero		1


	//   ....[116]....
        /*0824*/ 	.word	0x00008f20
        /*0828*/ 	.word	0x00000000
        /*082c*/ 	.word	0x00000000
        /*0830*/ 	.short	0x010a
        /*0832*/ 	.byte	0xff
	.zero		1


	//   ....[117]....
        /*0834*/ 	.word	0x00008f80
        /*0838*/ 	.word	0x00000000
        /*083c*/ 	.word	0x00000000
        /*0840*/ 	.short	0x010a
        /*0842*/ 	.byte	0xff
	.zero		1


	//   ....[118]....
        /*0844*/ 	.word	0x00008fe0
        /*0848*/ 	.word	0x00000000
        /*084c*/ 	.word	0x00000000
        /*0850*/ 	.short	0x010a
        /*0852*/ 	.byte	0xff
	.zero		1


	//   ....[119]....
        /*0854*/ 	.word	0x00009040
        /*0858*/ 	.word	0x00000000
        /*085c*/ 	.word	0x00000000
        /*0860*/ 	.short	0x010a
        /*0862*/ 	.byte	0xff
	.zero		1


	//   ....[120]....
        /*0864*/ 	.word	0x000090a0
        /*0868*/ 	.word	0x00000000
        /*086c*/ 	.word	0x00000000
        /*0870*/ 	.short	0x010a
        /*0872*/ 	.byte	0xff
	.zero		1


	//   ....[121]....
        /*0874*/ 	.word	0x00009100
        /*0878*/ 	.word	0x00000000
        /*087c*/ 	.word	0x00000000
        /*0880*/ 	.short	0x010a
        /*0882*/ 	.byte	0xff
	.zero		1


	//   ....[122]....
        /*0884*/ 	.word	0x00009160
        /*0888*/ 	.word	0x00000000
        /*088c*/ 	.word	0x00000000
        /*0890*/ 	.short	0x010a
        /*0892*/ 	.byte	0xff
	.zero		1


	//   ....[123]....
        /*0894*/ 	.word	0x000091c0
        /*0898*/ 	.word	0x00000000
        /*089c*/ 	.word	0x00000000
        /*08a0*/ 	.short	0x010a
        /*08a2*/ 	.byte	0xff
	.zero		1


	//   ....[124]....
        /*08a4*/ 	.word	0x00009220
        /*08a8*/ 	.word	0x00000000
        /*08ac*/ 	.word	0x00000000
        /*08b0*/ 	.short	0x010a
        /*08b2*/ 	.byte	0xff
	.zero		1


	//   ....[125]....
        /*08b4*/ 	.word	0x00009280
        /*08b8*/ 	.word	0x00000000
        /*08bc*/ 	.word	0x00000000
        /*08c0*/ 	.short	0x010a
        /*08c2*/ 	.byte	0xff
	.zero		1


	//   ....[126]....
        /*08c4*/ 	.word	0x000092e0
        /*08c8*/ 	.word	0x00000004
        /*08cc*/ 	.word	0x00000148
        /*08d0*/ 	.short	0x010a
        /*08d2*/ 	.byte	0xff
	.zero		1


	//   ....[127]....
        /*08d4*/ 	.word	0x00009340
        /*08d8*/ 	.word	0x00000004
        /*08dc*/ 	.word	0x00000140
        /*08e0*/ 	.short	0x010a
        /*08e2*/ 	.byte	0xff
	.zero		1


	//   ....[128]....
        /*08e4*/ 	.word	0x000093a0
        /*08e8*/ 	.word	0x00000000
        /*08ec*/ 	.word	0x00000140
        /*08f0*/ 	.short	0x010a
        /*08f2*/ 	.byte	0xff
	.zero		1


	//   ....[129]....
        /*08f4*/ 	.word	0x00009400
        /*08f8*/ 	.word	0x00000000
        /*08fc*/ 	.word	0x00000160
        /*0900*/ 	.short	0x010a
        /*0902*/ 	.byte	0xff
	.zero		1


	//   ....[130]....
        /*0904*/ 	.word	0x00009460
        /*0908*/ 	.word	0x00000000
        /*090c*/ 	.word	0x00000000
        /*0910*/ 	.short	0x010a
        /*0912*/ 	.byte	0xff
	.zero		1


	//   ....[131]....
        /*0914*/ 	.word	0x000094c0
        /*0918*/ 	.word	0x00000000
        /*091c*/ 	.word	0x00000000
        /*0920*/ 	.short	0x010a
        /*0922*/ 	.byte	0xff
	.zero		1


	//   ....[132]....
        /*0924*/ 	.word	0x00009520
        /*0928*/ 	.word	0x00000000
        /*092c*/ 	.word	0x00000000
        /*0930*/ 	.short	0x010a
        /*0932*/ 	.byte	0xff
	.zero		1


	//   ....[133]....
        /*0934*/ 	.word	0x00009580
        /*0938*/ 	.word	0x00000000
        /*093c*/ 	.word	0x00000140
        /*0940*/ 	.short	0x010a
        /*0942*/ 	.byte	0xff
	.zero		1


	//   ....[134]....
        /*0944*/ 	.word	0x000095e0
        /*0948*/ 	.word	0x00000009
        /*094c*/ 	.word	0x00000138
        /*0950*/ 	.short	0x010a
        /*0952*/ 	.byte	0xff
	.zero		1


	//   ....[135]....
        /*0954*/ 	.word	0x00009640
        /*0958*/ 	.word	0x00000000
        /*095c*/ 	.word	0x00000118
        /*0960*/ 	.short	0x010a
        /*0962*/ 	.byte	0xff
	.zero		1


	//   ....[136]....
        /*0964*/ 	.word	0x000096a0
        /*0968*/ 	.word	0x00000000
        /*096c*/ 	.word	0x00000118
        /*0970*/ 	.short	0x010a
        /*0972*/ 	.byte	0xff
	.zero		1


	//   ....[137]....
        /*0974*/ 	.word	0x00009700
        /*0978*/ 	.word	0x00000000
        /*097c*/ 	.word	0x00000000
        /*0980*/ 	.short	0x010a
        /*0982*/ 	.byte	0xff
	.zero		1


	//   ....[138]....
        /*0984*/ 	.word	0x00009750
        /*0988*/ 	.word	0x00000002
        /*098c*/ 	.word	0x00000000
        /*0990*/ 	.short	0x010a
        /*0992*/ 	.byte	0xff
	.zero		1


	//   ....[139]....
        /*0994*/ 	.word	0x000097b0
        /*0998*/ 	.word	0x00000000
        /*099c*/ 	.word	0x00000140
        /*09a0*/ 	.short	0x010a
        /*09a2*/ 	.byte	0xff
	.zero		1


	//   ....[140]....
        /*09a4*/ 	.word	0x00009800
        /*09a8*/ 	.word	0x00000000
        /*09ac*/ 	.word	0x00000100
        /*09b0*/ 	.short	0x010a
        /*09b2*/ 	.byte	0xff
	.zero		1


	//   ....[141]....
        /*09b4*/ 	.word	0x00009850
        /*09b8*/ 	.word	0x0000006a
        /*09bc*/ 	.word	0x00000150
        /*09c0*/ 	.short	0x010a
        /*09c2*/ 	.byte	0xff
	.zero		1


	//   ....[142]....
        /*09c4*/ 	.word	0x000098a0
        /*09c8*/ 	.word	0x00000003
        /*09cc*/ 	.word	0x00000100
        /*09d0*/ 	.short	0x010a
        /*09d2*/ 	.byte	0xff
	.zero		1


	//----- nvinfo : EIATTR_NUM_MBARRIERS
	.align		4
.L_47:
        /*09d4*/ 	.byte	0x03, 0x38
        /*09d6*/ 	.short	0x002e


	//----- nvinfo : EIATTR_EXIT_INSTR_OFFSETS
	.align		4
        /*09d8*/ 	.byte	0x04, 0x1c
        /*09da*/ 	.short	(.L_49 - .L_48)


	//   ....[0]....
.L_48:
        /*09dc*/ 	.word	0x00003560


	//   ....[1]....
        /*09e0*/ 	.word	0x00003810


	//   ....[2]....
        /*09e4*/ 	.word	0x00003870


	//   ....[3]....
        /*09e8*/ 	.word	0x000045a0


	//   ....[4]....
        /*09ec*/ 	.word	0x000059f0


	//   ....[5]....
        /*09f0*/ 	.word	0x00005a30


	//   ....[6]....
        /*09f4*/ 	.word	0x00008ad0


	//   ....[7]....
        /*09f8*/ 	.word	0x00008b50


	//   ....[8]....
        /*09fc*/ 	.word	0x00008b80


	//   ....[9]....
        /*0a00*/ 	.word	0x00008c00


	//----- nvinfo : EIATTR_MAX_THREADS
	.align		4
.L_49:
        /*0a04*/ 	.byte	0x04, 0x05
        /*0a06*/ 	.short	(.L_51 - .L_50)
.L_50:
        /*0a08*/ 	.word	0x00000100
        /*0a0c*/ 	.word	0x00000001
        /*0a10*/ 	.word	0x00000001


	//----- nvinfo : EIATTR_CRS_STACK_SIZE
	.align		4
.L_51:
        /*0a14*/ 	.byte	0x04, 0x1e
        /*0a16*/ 	.short	(.L_53 - .L_52)
.L_52:
        /*0a18*/ 	.word	0x00000000


	//----- nvinfo : EIATTR_CBANK_PARAM_SIZE
	.align		4
.L_53:
        /*0a1c*/ 	.byte	0x03, 0x19
        /*0a1e*/ 	.short	0x0800


	//----- nvinfo : EIATTR_PARAM_CBANK
	.align		4
        /*0a20*/ 	.byte	0x04, 0x0a
        /*0a22*/ 	.short	(.L_55 - .L_54)
	.align		4
.L_54:
        /*0a24*/ 	.word	index@(.nv.constant0._ZN7cutlass13device_kernelINS_4conv6kernel13ConvUniversalINS1_16ConvProblemShapeILNS1_8OperatorE2ELi2EEENS1_10collective14CollectiveConvINS1_47MainloopSm100TmaUmmaWarpSpecializedImplicitGemmILS5_2ELi16ELi2ELi1ELi2EN4cute5tupleIJNSA_1CILi1EEESD_SD_EEEEENSB_IJNSC_ILi128EEENSB_IJNSC_ILi64EEEEEENSB_IJNSC_ILi32EEEEEEEEENS_10bfloat16_tESM_NSA_8TiledMMAINSA_8MMA_AtomIJNSA_20SM100_MMA_F16BF16_SSISM_SM_fLi128ELi64ELNSA_4UMMA5MajorE1ELSR_1ELNSQ_7ScaleInE0ELSS_0EEEEEENSA_6LayoutISE_NSB_IJNSC_ILi0EEESW_SW_EEEEENSB_IJNSA_10UnderscoreESZ_SZ_EEEEENS7_6detail27Sm100ImplicitGemmTileTraitsINSA_13SM90_TMA_LOADENSA_14ComposedLayoutINSA_7SwizzleILi3ELi4ELi3EEENSA_18smem_ptr_flag_bitsILi16EEENSV_INSB_IJSH_NSC_ILi8EEEEEENSB_IJSD_SH_EEEEEEEvEENS13_INSA_20SM90_TMA_LOAD_IM2COLES1E_vEEEENS_8epilogue10collective18CollectiveEpilogueINS1J_23Sm100TmaWarpSpecializedILi3ELi2ELi32ELb1ELb0EEEJSL_NSB_IJNSV_ISG_SD_EENSV_ISJ_SD_EEEEESM_NSB_IJlNSB_IJSD_llEEESW_EEESM_S1S_NS1J_6fusion15FusionCallbacksIS1N_NS1T_17LinearCombinationISM_fSM_fLNS_15FloatRoundStyleE2EEESL_S1Q_JEEENSA_5SM1004TMEM4LOAD26SM100_TMEM_LOAD_32dp32b32xES14_NS15_INS16_ILi2ELi4ELi3EEES19_NSV_INSB_IJS1A_SJ_EEENSB_IJSJ_SD_EEEEEEENSA_39AutoVectorizingCopyWithAssumedAlignmentILi128EEENSA_14SM90_TMA_STOREES27_S29_S29_EEEvvEEEEvNT_6ParamsE)
        /*0a28*/ 	.short	0x0380
        /*0a2a*/ 	.short	0x0800


	//----- nvinfo : EIATTR_SW_WAR
	.align		4
.L_55:
        /*0a2c*/ 	.byte	0x04, 0x36
        /*0a2e*/ 	.short	(.L_57 - .L_56)
.L_56:
        /*0a30*/ 	.word	0x00000008
.L_57:


//--------------------- .nv.callgraph             --------------------------
	.section	.nv.callgraph,"",@"SHT_CUDA_CALLGRAPH"
	.align	4
	.sectionentsize	8
	.align		4
        /*0000*/ 	.word	0x00000000
	.align		4
        /*0004*/ 	.word	0xffffffff
	.align		4
        /*0008*/ 	.word	index@(_ZN7cutlass13device_kernelINS_4conv6kernel13ConvUniversalINS1_16ConvProblemShapeILNS1_8OperatorE2ELi2EEENS1_10collective14CollectiveConvINS1_47MainloopSm100TmaUmmaWarpSpecializedImplicitGemmILS5_2ELi16ELi2ELi1ELi2EN4cute5tupleIJNSA_1CILi1EEESD_SD_EEEEENSB_IJNSC_ILi128EEENSB_IJNSC_ILi64EEEEEENSB_IJNSC_ILi32EEEEEEEEENS_10bfloat16_tESM_NSA_8TiledMMAINSA_8MMA_AtomIJNSA_20SM100_MMA_F16BF16_SSISM_SM_fLi128ELi64ELNSA_4UMMA5MajorE1ELSR_1ELNSQ_7ScaleInE0ELSS_0EEEEEENSA_6LayoutISE_NSB_IJNSC_ILi0EEESW_SW_EEEEENSB_IJNSA_10UnderscoreESZ_SZ_EEEEENS7_6detail27Sm100ImplicitGemmTileTraitsINSA_13SM90_TMA_LOADENSA_14ComposedLayoutINSA_7SwizzleILi3ELi4ELi3EEENSA_18smem_ptr_flag_bitsILi16EEENSV_INSB_IJSH_NSC_ILi8EEEEEENSB_IJSD_SH_EEEEEEEvEENS13_INSA_20SM90_TMA_LOAD_IM2COLES1E_vEEEENS_8epilogue10collective18CollectiveEpilogueINS1J_23Sm100TmaWarpSpecializedILi3ELi2ELi32ELb1ELb0EEEJSL_NSB_IJNSV_ISG_SD_EENSV_ISJ_SD_EEEEESM_NSB_IJlNSB_IJSD_llEEESW_EEESM_S1S_NS1J_6fusion15FusionCallbacksIS1N_NS1T_17LinearCombinationISM_fSM_fLNS_15FloatRoundStyleE2EEESL_S1Q_JEEENSA_5SM1004TMEM4LOAD26SM100_TMEM_LOAD_32dp32b32xES14_NS15_INS16_ILi2ELi4ELi3EEES19_NSV_INSB_IJS1A_SJ_EEENSB_IJSJ_SD_EEEEEEENSA_39AutoVectorizingCopyWithAssumedAlignmentILi128EEENSA_14SM90_TMA_STOREES27_S29_S29_EEEvvEEEEvNT_6ParamsE)
	.align		4
        /*000c*/ 	.word	index@(__assertfail)
	.align		4
        /*0010*/ 	.word	0x00000000
	.align		4
        /*0014*/ 	.word	0xfffffffe
	.align		4
        /*0018*/ 	.word	0x00000000
	.align		4
        /*001c*/ 	.word	0xfffffffd
	.align		4
        /*0020*/ 	.word	0x00000000
	.align		4
        /*0024*/ 	.word	0xfffffffc


//--------------------- .nv.constant4             --------------------------
	.section	.nv.constant4,"a",@progbits
	.align	8
	.align		8
.nv.constant4:
        /*0000*/ 	.dword	__assertfail
	.align		8
        /*0008*/ 	.dword	__unnamed_1
	.align		8
        /*0010*/ 	.dword	__unnamed_2
	.align		8
        /*0018*/ 	.dword	_ZN39_INTERNAL_80402594_4_k_cu_c2cb3f42_31244cuda3std3__45__cpo5beginE
	.align		8
        /*0020*/ 	.dword	_ZN39_INTERNAL_80402594_4_k_cu_c2cb3f42_31244cuda3std3__45__cpo3endE
	.align		8
        /*0028*/ 	.dword	_ZN39_INTERNAL_80402594_4_k_cu_c2cb3f42_31244cuda3std3__45__cpo6cbeginE
	.align		8
        /*0030*/ 	.dword	_ZN39_INTERNAL_80402594_4_k_cu_c2cb3f42_31244cuda3std3__45__cpo4cendE
	.align		8
        /*0038*/ 	.dword	_ZN39_INTERNAL_80402594_4_k_cu_c2cb3f42_31244cuda3std3__441_GLOBAL__N__80402594_4_k_cu_c2cb3f42_31246ignoreE
	.align		8
        /*0040*/ 	.dword	_ZN39_INTERNAL_80402594_4_k_cu_c2cb3f42_31244cuda3std3__419piecewise_constructE
	.align		8
        /*0048*/ 	.dword	_ZN39_INTERNAL_80402594_4_k_cu_c2cb3f42_31244cuda3std3__48in_placeE
	.align		8
        /*0050*/ 	.dword	_ZN39_INTERNAL_80402594_4_k_cu_c2cb3f42_31244cuda3std6ranges3__45__cpo4swapE
	.align		8
        /*0058*/ 	.dword	_ZN39_INTERNAL_80402594_4_k_cu_c2cb3f42_31244cuda3std6ranges3__45__cpo9iter_moveE
	.align		8
        /*0060*/ 	.dword	_ZN39_INTERNAL_80402594_4_k_cu_c2cb3f42_31244cute7productE
	.align		8
        /*0068*/ 	.dword	_ZN39_INTERNAL_80402594_4_k_cu_c2cb3f42_31244cute1_E
	.align		8
        /*0070*/ 	.dword	$str$27
	.align		8
        /*0078*/ 	.dword	$str$28
	.align		8
        /*0080*/ 	.dword	$str$29
	.align		8
        /*0088*/ 	.dword	$str$30


//--------------------- .text._ZN7cutlass13device_kernelINS_4conv6kernel13ConvUniversalINS1_16ConvProblemShapeILNS1_8OperatorE2ELi2EEENS1_10collective14CollectiveConvINS1_47MainloopSm100TmaUmmaWarpSpecializedImplicitGemmILS5_2ELi16ELi2ELi1ELi2EN4cute5tupleIJNSA_1CILi1EEESD_SD_EEEEENSB_IJNSC_ILi128EEENSB_IJNSC_ILi64EEEEEENSB_IJNSC_ILi32EEEEEEEEENS_10bfloat16_tESM_NSA_8TiledMMAINSA_8MMA_AtomIJNSA_20SM100_MMA_F16BF16_SSISM_SM_fLi128ELi64ELNSA_4UMMA5MajorE1ELSR_1ELNSQ_7ScaleInE0ELSS_0EEEEEENSA_6LayoutISE_NSB_IJNSC_ILi0EEESW_SW_EEEEENSB_IJNSA_10UnderscoreESZ_SZ_EEEEENS7_6detail27Sm100ImplicitGemmTileTraitsINSA_13SM90_TMA_LOADENSA_14ComposedLayoutINSA_7SwizzleILi3ELi4ELi3EEENSA_18smem_ptr_flag_bitsILi16EEENSV_INSB_IJSH_NSC_ILi8EEEEEENSB_IJSD_SH_EEEEEEEvEENS13_INSA_20SM90_TMA_LOAD_IM2COLES1E_vEEEENS_8epilogue10collective18CollectiveEpilogueINS1J_23Sm100TmaWarpSpecializedILi3ELi2ELi32ELb1ELb0EEEJSL_NSB_IJNSV_ISG_SD_EENSV_ISJ_SD_EEEEESM_NSB_IJlNSB_IJSD_llEEESW_EEESM_S1S_NS1J_6fusion15FusionCallbacksIS1N_NS1T_17LinearCombinationISM_fSM_fLNS_15FloatRoundStyleE2EEESL_S1Q_JEEENSA_5SM1004TMEM4LOAD26SM100_TMEM_LOAD_32dp32b32xES14_NS15_INS16_ILi2ELi4ELi3EEES19_NSV_INSB_IJS1A_SJ_EEENSB_IJSJ_SD_EEEEEEENSA_39AutoVectorizingCopyWithAssumedAlignmentILi128EEENSA_14SM90_TMA_STOREES27_S29_S29_EEEvvEEEEvNT_6ParamsE --------------------------
	.section	.text._ZN7cutlass13device_kernelINS_4conv6kernel13ConvUniversalINS1_16ConvProblemShapeILNS1_8OperatorE2ELi2EEENS1_10collective14CollectiveConvINS1_47MainloopSm100TmaUmmaWarpSpecializedImplicitGemmILS5_2ELi16ELi2ELi1ELi2EN4cute5tupleIJNSA_1CILi1EEESD_SD_EEEEENSB_IJNSC_ILi128EEENSB_IJNSC_ILi64EEEEEENSB_IJNSC_ILi32EEEEEEEEENS_10bfloat16_tESM_NSA_8TiledMMAINSA_8MMA_AtomIJNSA_20SM100_MMA_F16BF16_SSISM_SM_fLi128ELi64ELNSA_4UMMA5MajorE1ELSR_1ELNSQ_7ScaleInE0ELSS_0EEEEEENSA_6LayoutISE_NSB_IJNSC_ILi0EEESW_SW_EEEEENSB_IJNSA_10UnderscoreESZ_SZ_EEEEENS7_6detail27Sm100ImplicitGemmTileTraitsINSA_13SM90_TMA_LOADENSA_14ComposedLayoutINSA_7SwizzleILi3ELi4ELi3EEENSA_18smem_ptr_flag_bitsILi16EEENSV_INSB_IJSH_NSC_ILi8EEEEEENSB_IJSD_SH_EEEEEEEvEENS13_INSA_20SM90_TMA_LOAD_IM2COLES1E_vEEEENS_8epilogue10collective18CollectiveEpilogueINS1J_23Sm100TmaWarpSpecializedILi3ELi2ELi32ELb1ELb0EEEJSL_NSB_IJNSV_ISG_SD_EENSV_ISJ_SD_EEEEESM_NSB_IJlNSB_IJSD_llEEESW_EEESM_S1S_NS1J_6fusion15FusionCallbacksIS1N_NS1T_17LinearCombinationISM_fSM_fLNS_15FloatRoundStyleE2EEESL_S1Q_JEEENSA_5SM1004TMEM4LOAD26SM100_TMEM_LOAD_32dp32b32xES14_NS15_INS16_ILi2ELi4ELi3EEES19_NSV_INSB_IJS1A_SJ_EEENSB_IJSJ_SD_EEEEEEENSA_39AutoVectorizingCopyWithAssumedAlignmentILi128EEENSA_14SM90_TMA_STOREES27_S29_S29_EEEvvEEEEvNT_6ParamsE,"ax",@progbits
	.align	128
.text._ZN7cutlass13device_kernelINS_4conv6kernel13ConvUniversalINS1_16ConvProblemShapeILNS1_8OperatorE2ELi2EEENS1_10collective14CollectiveConvINS1_47MainloopSm100TmaUmmaWarpSpecializedImplicitGemmILS5_2ELi16ELi2ELi1ELi2EN4cute5tupleIJNSA_1CILi1EEESD_SD_EEEEENSB_IJNSC_ILi128EEENSB_IJNSC_ILi64EEEEEENSB_IJNSC_ILi32EEEEEEEEENS_10bfloat16_tESM_NSA_8TiledMMAINSA_8MMA_AtomIJNSA_20SM100_MMA_F16BF16_SSISM_SM_fLi128ELi64ELNSA_4UMMA5MajorE1ELSR_1ELNSQ_7ScaleInE0ELSS_0EEEEEENSA_6LayoutISE_NSB_IJNSC_ILi0EEESW_SW_EEEEENSB_IJNSA_10UnderscoreESZ_SZ_EEEEENS7_6detail27Sm100ImplicitGemmTileTraitsINSA_13SM90_TMA_LOADENSA_14ComposedLayoutINSA_7SwizzleILi3ELi4ELi3EEENSA_18smem_ptr_flag_bitsILi16EEENSV_INSB_IJSH_NSC_ILi8EEEEEENSB_IJSD_SH_EEEEEEEvEENS13_INSA_20SM90_TMA_LOAD_IM2COLES1E_vEEEENS_8epilogue10collective18CollectiveEpilogueINS1J_23Sm100TmaWarpSpecializedILi3ELi2ELi32ELb1ELb0EEEJSL_NSB_IJNSV_ISG_SD_EENSV_ISJ_SD_EEEEESM_NSB_IJlNSB_IJSD_llEEESW_EEESM_S1S_NS1J_6fusion15FusionCallbacksIS1N_NS1T_17LinearCombinationISM_fSM_fLNS_15FloatRoundStyleE2EEESL_S1Q_JEEENSA_5SM1004TMEM4LOAD26SM100_TMEM_LOAD_32dp32b32xES14_NS15_INS16_ILi2ELi4ELi3EEES19_NSV_INSB_IJS1A_SJ_EEENSB_IJSJ_SD_EEEEEEENSA_39AutoVectorizingCopyWithAssumedAlignmentILi128EEENSA_14SM90_TMA_STOREES27_S29_S29_EEEvvEEEEvNT_6ParamsE:
        .type           _ZN7cutlass13device_kernelINS_4conv6kernel13ConvUniversalINS1_16ConvProblemShapeILNS1_8OperatorE2ELi2EEENS1_10collective14CollectiveConvINS1_47MainloopSm100TmaUmmaWarpSpecializedImplicitGemmILS5_2ELi16ELi2ELi1ELi2EN4cute5tupleIJNSA_1CILi1EEESD_SD_EEEEENSB_IJNSC_ILi128EEENSB_IJNSC_ILi64EEEEEENSB_IJNSC_ILi32EEEEEEEEENS_10bfloat16_tESM_NSA_8TiledMMAINSA_8MMA_AtomIJNSA_20SM100_MMA_F16BF16_SSISM_SM_fLi128ELi64ELNSA_4UMMA5MajorE1ELSR_1ELNSQ_7ScaleInE0ELSS_0EEEEEENSA_6LayoutISE_NSB_IJNSC_ILi0EEESW_SW_EEEEENSB_IJNSA_10UnderscoreESZ_SZ_EEEEENS7_6detail27Sm100ImplicitGemmTileTraitsINSA_13SM90_TMA_LOADENSA_14ComposedLayoutINSA_7SwizzleILi3ELi4ELi3EEENSA_18smem_ptr_flag_bitsILi16EEENSV_INSB_IJSH_NSC_ILi8EEEEEENSB_IJSD_SH_EEEEEEEvEENS13_INSA_20SM90_TMA_LOAD_IM2COLES1E_vEEEENS_8epilogue10collective18CollectiveEpilogueINS1J_23Sm100TmaWarpSpecializedILi3ELi2ELi32ELb1ELb0EEEJSL_NSB_IJNSV_ISG_SD_EENSV_ISJ_SD_EEEEESM_NSB_IJlNSB_IJSD_llEEESW_EEESM_S1S_NS1J_6fusion15FusionCallbacksIS1N_NS1T_17LinearCombinationISM_fSM_fLNS_15FloatRoundStyleE2EEESL_S1Q_JEEENSA_5SM1004TMEM4LOAD26SM100_TMEM_LOAD_32dp32b32xES14_NS15_INS16_ILi2ELi4ELi3EEES19_NSV_INSB_IJS1A_SJ_EEENSB_IJSJ_SD_EEEEEEENSA_39AutoVectorizingCopyWithAssumedAlignmentILi128EEENSA_14SM90_TMA_STOREES27_S29_S29_EEEvvEEEEvNT_6ParamsE,@function
        .size           _ZN7cutlass13device_kernelINS_4conv6kernel13ConvUniversalINS1_16ConvProblemShapeILNS1_8OperatorE2ELi2EEENS1_10collective14CollectiveConvINS1_47MainloopSm100TmaUmmaWarpSpecializedImplicitGemmILS5_2ELi16ELi2ELi1ELi2EN4cute5tupleIJNSA_1CILi1EEESD_SD_EEEEENSB_IJNSC_ILi128EEENSB_IJNSC_ILi64EEEEEENSB_IJNSC_ILi32EEEEEEEEENS_10bfloat16_tESM_NSA_8TiledMMAINSA_8MMA_AtomIJNSA_20SM100_MMA_F16BF16_SSISM_SM_fLi128ELi64ELNSA_4UMMA5MajorE1ELSR_1ELNSQ_7ScaleInE0ELSS_0EEEEEENSA_6LayoutISE_NSB_IJNSC_ILi0EEESW_SW_EEEEENSB_IJNSA_10UnderscoreESZ_SZ_EEEEENS7_6detail27Sm100ImplicitGemmTileTraitsINSA_13SM90_TMA_LOADENSA_14ComposedLayoutINSA_7SwizzleILi3ELi4ELi3EEENSA_18smem_ptr_flag_bitsILi16EEENSV_INSB_IJSH_NSC_ILi8EEEEEENSB_IJSD_SH_EEEEEEEvEENS13_INSA_20SM90_TMA_LOAD_IM2COLES1E_vEEEENS_8epilogue10collective18CollectiveEpilogueINS1J_23Sm100TmaWarpSpecializedILi3ELi2ELi32ELb1ELb0EEEJSL_NSB_IJNSV_ISG_SD_EENSV_ISJ_SD_EEEEESM_NSB_IJlNSB_IJSD_llEEESW_EEESM_S1S_NS1J_6fusion15FusionCallbacksIS1N_NS1T_17LinearCombinationISM_fSM_fLNS_15FloatRoundStyleE2EEESL_S1Q_JEEENSA_5SM1004TMEM4LOAD26SM100_TMEM_LOAD_32dp32b32xES14_NS15_INS16_ILi2ELi4ELi3EEES19_NSV_INSB_IJS1A_SJ_EEENSB_IJSJ_SD_EEEEEEENSA_39AutoVectorizingCopyWithAssumedAlignmentILi128EEENSA_14SM90_TMA_STOREES27_S29_S29_EEEvvEEEEvNT_6ParamsE,(.L_x_180 - _ZN7cutlass13device_kernelINS_4conv6kernel13ConvUniversalINS1_16ConvProblemShapeILNS1_8OperatorE2ELi2EEENS1_10collective14CollectiveConvINS1_47MainloopSm100TmaUmmaWarpSpecializedImplicitGemmILS5_2ELi16ELi2ELi1ELi2EN4cute5tupleIJNSA_1CILi1EEESD_SD_EEEEENSB_IJNSC_ILi128EEENSB_IJNSC_ILi64EEEEEENSB_IJNSC_ILi32EEEEEEEEENS_10bfloat16_tESM_NSA_8TiledMMAINSA_8MMA_AtomIJNSA_20SM100_MMA_F16BF16_SSISM_SM_fLi128ELi64ELNSA_4UMMA5MajorE1ELSR_1ELNSQ_7ScaleInE0ELSS_0EEEEEENSA_6LayoutISE_NSB_IJNSC_ILi0EEESW_SW_EEEEENSB_IJNSA_10UnderscoreESZ_SZ_EEEEENS7_6detail27Sm100ImplicitGemmTileTraitsINSA_13SM90_TMA_LOADENSA_14ComposedLayoutINSA_7SwizzleILi3ELi4ELi3EEENSA_18smem_ptr_flag_bitsILi16EEENSV_INSB_IJSH_NSC_ILi8EEEEEENSB_IJSD_SH_EEEEEEEvEENS13_INSA_20SM90_TMA_LOAD_IM2COLES1E_vEEEENS_8epilogue10collective18CollectiveEpilogueINS1J_23Sm100TmaWarpSpecializedILi3ELi2ELi32ELb1ELb0EEEJSL_NSB_IJNSV_ISG_SD_EENSV_ISJ_SD_EEEEESM_NSB_IJlNSB_IJSD_llEEESW_EEESM_S1S_NS1J_6fusion15FusionCallbacksIS1N_NS1T_17LinearCombinationISM_fSM_fLNS_15FloatRoundStyleE2EEESL_S1Q_JEEENSA_5SM1004TMEM4LOAD26SM100_TMEM_LOAD_32dp32b32xES14_NS15_INS16_ILi2ELi4ELi3EEES19_NSV_INSB_IJS1A_SJ_EEENSB_IJSJ_SD_EEEEEEENSA_39AutoVectorizingCopyWithAssumedAlignmentILi128EEENSA_14SM90_TMA_STOREES27_S29_S29_EEEvvEEEEvNT_6ParamsE)
        .other          _ZN7cutlass13device_kernelINS_4conv6kernel13ConvUniversalINS1_16ConvProblemShapeILNS1_8OperatorE2ELi2EEENS1_10collective14CollectiveConvINS1_47MainloopSm100TmaUmmaWarpSpecializedImplicitGemmILS5_2ELi16ELi2ELi1ELi2EN4cute5tupleIJNSA_1CILi1EEESD_SD_EEEEENSB_IJNSC_ILi128EEENSB_IJNSC_ILi64EEEEEENSB_IJNSC_ILi32EEEEEEEEENS_10bfloat16_tESM_NSA_8TiledMMAINSA_8MMA_AtomIJNSA_20SM100_MMA_F16BF16_SSISM_SM_fLi128ELi64ELNSA_4UMMA5MajorE1ELSR_1ELNSQ_7ScaleInE0ELSS_0EEEEEENSA_6LayoutISE_NSB_IJNSC_ILi0EEESW_SW_EEEEENSB_IJNSA_10UnderscoreESZ_SZ_EEEEENS7_6detail27Sm100ImplicitGemmTileTraitsINSA_13SM90_TMA_LOADENSA_14ComposedLayoutINSA_7SwizzleILi3ELi4ELi3EEENSA_18smem_ptr_flag_bitsILi16EEENSV_INSB_IJSH_NSC_ILi8EEEEEENSB_IJSD_SH_EEEEEEEvEENS13_INSA_20SM90_TMA_LOAD_IM2COLES1E_vEEEENS_8epilogue10collective18CollectiveEpilogueINS1J_23Sm100TmaWarpSpecializedILi3ELi2ELi32ELb1ELb0EEEJSL_NSB_IJNSV_ISG_SD_EENSV_ISJ_SD_EEEEESM_NSB_IJlNSB_IJSD_llEEESW_EEESM_S1S_NS1J_6fusion15FusionCallbacksIS1N_NS1T_17LinearCombinationISM_fSM_fLNS_15FloatRoundStyleE2EEESL_S1Q_JEEENSA_5SM1004TMEM4LOAD26SM100_TMEM_LOAD_32dp32b32xES14_NS15_INS16_ILi2ELi4ELi3EEES19_NSV_INSB_IJS1A_SJ_EEENSB_IJSJ_SD_EEEEEEENSA_39AutoVectorizingCopyWithAssumedAlignmentILi128EEENSA_14SM90_TMA_STOREES27_S29_S29_EEEvvEEEEvNT_6ParamsE,@"STO_CUDA_ENTRY STV_DEFAULT"
_ZN7cutlass13device_kernelINS_4conv6kernel13ConvUniversalINS1_16ConvProblemShapeILNS1_8OperatorE2ELi2EEENS1_10collective14CollectiveConvINS1_47MainloopSm100TmaUmmaWarpSpecializedImplicitGemmILS5_2ELi16ELi2ELi1ELi2EN4cute5tupleIJNSA_1CILi1EEESD_SD_EEEEENSB_IJNSC_ILi128EEENSB_IJNSC_ILi64EEEEEENSB_IJNSC_ILi32EEEEEEEEENS_10bfloat16_tESM_NSA_8TiledMMAINSA_8MMA_AtomIJNSA_20SM100_MMA_F16BF16_SSISM_SM_fLi128ELi64ELNSA_4UMMA5MajorE1ELSR_1ELNSQ_7ScaleInE0ELSS_0EEEEEENSA_6LayoutISE_NSB_IJNSC_ILi0EEESW_SW_EEEEENSB_IJNSA_10UnderscoreESZ_SZ_EEEEENS7_6detail27Sm100ImplicitGemmTileTraitsINSA_13SM90_TMA_LOADENSA_14ComposedLayoutINSA_7SwizzleILi3ELi4ELi3EEENSA_18smem_ptr_flag_bitsILi16EEENSV_INSB_IJSH_NSC_ILi8EEEEEENSB_IJSD_SH_EEEEEEEvEENS13_INSA_20SM90_TMA_LOAD_IM2COLES1E_vEEEENS_8epilogue10collective18CollectiveEpilogueINS1J_23Sm100TmaWarpSpecializedILi3ELi2ELi32ELb1ELb0EEEJSL_NSB_IJNSV_ISG_SD_EENSV_ISJ_SD_EEEEESM_NSB_IJlNSB_IJSD_llEEESW_EEESM_S1S_NS1J_6fusion15FusionCallbacksIS1N_NS1T_17LinearCombinationISM_fSM_fLNS_15FloatRoundStyleE2EEESL_S1Q_JEEENSA_5SM1004TMEM4LOAD26SM100_TMEM_LOAD_32dp32b32xES14_NS15_INS16_ILi2ELi4ELi3EEES19_NSV_INSB_IJS1A_SJ_EEENSB_IJSJ_SD_EEEEEEENSA_39AutoVectorizingCopyWithAssumedAlignmentILi128EEENSA_14SM90_TMA_STOREES27_S29_S29_EEEvvEEEEvNT_6ParamsE:
[----:B------:R-:W1:Y:S01]  /*0000*/  LDC R1, c[0x0][0x37c] ;  /* 0x0000df00ff017b82 */ /* 0x000e620000000800 */
[----:B------:R-:W2:Y:S07]  /*0010*/  S2R R101, SR_TID.X ;  /* 0x0000000000657919 */ /* 0x000eae0000002100 */
[----:B------:R-:W3:Y:S01]  /*0020*/  LDC.64 R2, c[0x0][0x890] ;  /* 0x00022400ff027b82 */ /* 0x000ee20000000a00 */
[----:B------:R-:W-:Y:S01]  /*0030*/  ELECT P2, URZ, PT ;  /* 0x0000000000ff782f */ /* 0x000fe20003840000 */
[----:B-1----:R-:W-:Y:S01]  /*0040*/  VIADD R1, R1, 0xfffffff8 ;  /* 0xfffffff801017836 */ /* 0x002fe20000000000 */
[----:B------:R-:W-:-:S02]  /*0050*/  PRMT R94, RZ, 0x7610, R94 ;  /* 0x00007610ff5e7816 */ /* 0x000fc4000000005e */
[----:B---3--:R-:W-:-:S04]  /*0060*/  ISETP.NE.U32.AND P0, PT, R2, RZ, PT ;  /* 0x000000ff0200720c */ /* 0x008fc80003f05070 */
[----:B------:R-:W-:Y:S02]  /*0070*/  ISETP.NE.AND.EX P0, PT, R3, RZ, PT, P0 ;  /* 0x000000ff0300720c */ /* 0x000fe40003f05300 */
[----:B--2---:R-:W-:-:S05]  /*0080*/  SHF.R.U32.HI R95, RZ, 0x5, R101 ;  /* 0x00000005ff5f7819 */ /* 0x004fca0000011665 */
[----:B------:R-:W1:Y:S02]  /*0090*/  SHFL.IDX PT, R0, R95, RZ, 0x1f ;  /* 0x00001fff5f007589 */ /* 0x000e6400000e0000 */
[----:B-1----:R-:W-:-:S04]  /*00a0*/  R2UR UR15, R0 ;  /* 0x00000000000f72ca */ /* 0x002fc800000e0000 */
[----:B------:R-:W-:Y:S05]  /*00b0*/  @P0 BRA `(.L_x_0) ;  /* 0x0000000000300947 */ /* 0x000fea0003800000 */
[----:B------:R-:W1:Y:S02]  /*00c0*/  LDCU.64 UR4, c[0x0][0x888] ;  /* 0x00011100ff0477ac */ /* 0x000e640008000a00 */
[----:B-1----:R-:W-:-:S04]  /*00d0*/  UISETP.NE.U32.AND UP0, UPT, UR4, URZ, UPT ;  /* 0x000000ff0400728c */ /* 0x002fc8000bf05070 */
[----:B------:R-:W-:-:S09]  /*00e0*/  UISETP.NE.AND.EX UP0, UPT, UR5, URZ, UPT, UP0 ;  /* 0x000000ff0500728c */ /* 0x000fd2000bf05300 */
[----:B------:R-:W-:Y:S05]  /*00f0*/  BRA.U !UP0, `(.L_x_1) ;  /* 0x0000000108147547 */ /* 0x000fea000b800000 */
[----:B------:R-:W1:Y:S01]  /*0100*/  LDC.64 R4, c[0x0][0x888] ;  /* 0x00022200ff047b82 */ /* 0x000e620000000a00 */
[----:B------:R-:W1:Y:S02]  /*0110*/  LDCU.64 UR4, c[0x0][0x358] ;  /* 0x00006b00ff0477ac */ /* 0x000e640008000a00 */
[----:B-1----:R1:W5:Y:S01]  /*0120*/  LDG.E R41, desc[UR4][R4.64] ;  /* 0x0000000404297981 */ /* 0x002362000c1e1900 */
[----:B------:R-:W-:Y:S01]  /*0130*/  HFMA2 R94, -RZ, RZ, 0, 5.9604644775390625e-08 ;  /* 0x00000001ff5e7431 */ /* 0x000fe200000001ff */
[----:B------:R-:W-:Y:S05]  /*0140*/  BRA `(.L_x_0) ;  /* 0x00000000000c7947 */ /* 0x000fea0003800000 */
.L_x_1:
[----:B------:R-:W1:Y:S01]  /*0150*/  LDCU UR4, c[0x0][0x880] ;  /* 0x00011000ff0477ac */ /* 0x000e620008000800 */
[----:B------:R-:W-:Y:S01]  /*0160*/  HFMA2 R94, -RZ, RZ, 0, 5.9604644775390625e-08 ;  /* 0x00000001ff5e7431 */ /* 0x000fe200000001ff */
[----:B-1----:R-:W-:-:S07]  /*0170*/  MOV R41, UR4 ;  /* 0x0000000400297c02 */ /* 0x002fce0008000f00 */
.L_x_0:
[----:B------:R-:W2:Y:S02]  /*0180*/  LDCU.64 UR4, c[0x0][0x8b0] ;  /* 0x00011600ff0477ac */ /* 0x000ea40008000a00 */
[----:B--2---:R-:W-:-:S04]  /*0190*/  UISETP.NE.U32.AND UP0, UPT, UR4, URZ, UPT ;  /* 0x000000ff0400728c */ /* 0x004fc8000bf05070 */
[----:B------:R-:W-:-:S09]  /*01a0*/  UISETP.NE.AND.EX UP0, UPT, UR5, URZ, UPT, UP0 ;  /* 0x000000ff0500728c */ /* 0x000fd2000bf05300 */
[----:B------:R-:W-:Y:S05]  /*01b0*/  BRA.U UP0, `(.L_x_2) ;  /* 0x0000000100287547 */ /* 0x000fea000b800000 */
[----:B------:R-:W2:Y:S02]  /*01c0*/  LDCU.64 UR4, c[0x0][0x8a8] ;  /* 0x00011500ff0477ac */ /* 0x000ea40008000a00 */
[----:B--2---:R-:W-:-:S04]  /*01d0*/  UISETP.NE.U32.AND UP0, UPT, UR4, URZ, UPT ;  /* 0x000000ff0400728c */ /* 0x004fc8000bf05070 */
[----:B------:R-:W-:-:S09]  /*01e0*/  UISETP.NE.AND.EX UP0, UPT, UR5, URZ, UPT, UP0 ;  /* 0x000000ff0500728c */ /* 0x000fd2000bf05300 */
[----:B------:R-:W-:Y:S05]  /*01f0*/  BRA.U !UP0, `(.L_x_3) ;  /* 0x0000000108107547 */ /* 0x000fea000b800000 */
[----:B------:R-:W2:Y:S01]  /*0200*/  LDC.64 R38, c[0x0][0x8a8] ;  /* 0x00022a00ff267b82 */ /* 0x000ea20000000a00 */
[----:B------:R-:W2:Y:S02]  /*0210*/  LDCU.64 UR4, c[0x0][0x358] ;  /* 0x00006b00ff0477ac */ /* 0x000ea40008000a00 */
[----:B--2---:R2:W5:Y:S01]  /*0220*/  LDG.E R38, desc[UR4][R38.64] ;  /* 0x0000000426267981 */ /* 0x004562000c1e1900 */
[----:B------:R-:W-:Y:S05]  /*0230*/  BRA `(.L_x_2) ;  /* 0x0000000000087947 */ /* 0x000fea0003800000 */
.L_x_3:
[----:B------:R-:W2:Y:S02]  /*0240*/  LDCU UR4, c[0x0][0x8a0] ;  /* 0x00011400ff0477ac */ /* 0x000ea40008000800 */
[----:B--2---:R-:W-:Y:S02]  /*0250*/  MOV R38, UR4 ;  /* 0x0000000400267c02 */ /* 0x004fe40008000f00 */
.L_x_2:
[----:B-1----:R-:W1:Y:S01]  /*0260*/  LDC.64 R4, c[0x0][0x888] ;  /* 0x00022200ff047b82 */ /* 0x002e620000000a00 */
[----:B------:R-:W-:Y:S01]  /*0270*/  IMAD.U32 R0, RZ, RZ, UR15 ;  /* 0x0000000fff007e24 */ /* 0x000fe2000f8e00ff */
[----:B------:R-:W-:Y:S01]  /*0280*/  ISETP.EQ.U32.AND P4, PT, R2, RZ, PT ;  /* 0x000000ff0200720c */ /* 0x000fe20003f82070 */
[----:B------:R-:W-:Y:S03]  /*0290*/  BSSY.RECONVERGENT B0, `(.L_x_4) ;  /* 0x0000012000007945 */ /* 0x000fe60003800200 */
[----:B------:R-:W-:Y:S02]  /*02a0*/  ISETP.NE.OR P1, PT, R0, 0x1, !P2 ;  /* 0x000000010000780c */ /* 0x000fe40005725670 */
[----:B-1----:R-:W-:-:S04]  /*02b0*/  ISETP.NE.U32.AND P0, PT, R4, RZ, PT ;  /* 0x000000ff0400720c */ /* 0x002fc80003f05070 */
[----:B------:R-:W-:-:S13]  /*02c0*/  ISETP.NE.AND.EX P0, PT, R5, RZ, PT, P0 ;  /* 0x000000ff0500720c */ /* 0x000fda0003f05300 */
[----:B------:R-:W-:Y:S01]  /*02d0*/  VOTEU.ANY UP3, P0 ;  /* 0x0000000000ff7886 */ /* 0x000fe20000060100 */
[----:B------:R-:W-:Y:S02]  /*02e0*/  PLOP3.LUT P3, PT, PT, PT, UP3, 0x80, 0x8 ;  /* 0x000000000008781c */ /* 0x000fe40003f6f038 */
[----:B------:R-:W-:Y:S02]  /*02f0*/  ISETP.NE.OR P0, PT, R0, 0x3, !P2 ;  /* 0x000000030000780c */ /* 0x000fe40005705670 */
[----:B------:R-:W-:-:S04]  /*0300*/  ISETP.EQ.OR.EX P5, PT, R3, RZ, !P3, P4 ;  /* 0x000000ff0300720c */ /* 0x000fc80005fa2740 */
[----:B------:R-:W-:Y:S01]  /*0310*/  P2R R100, PR, RZ, 0x20 ;  /* 0x00000020ff647803 */ /* 0x000fe20000000000 */
[----:B------:R-:W-:Y:S05]  /*0320*/  @P1 BRA `(.L_x_5) ;  /* 0x0000000000201947 */ /* 0x000fea0003800000 */
[----:B------:R-:W1:Y:S02]  /*0330*/  LDCU.64 UR4, c[0x0][0x348] ;  /* 0x00006900ff0477ac */ /* 0x000e640008000a00 */
[----:B-1----:R-:W-:Y:S02]  /*0340*/  UIADD3 UR6, UP1, UPT, UR4, 0x80, URZ ;  /* 0x0000008004067890 */ /* 0x002fe4000ff3e0ff */
[----:B------:R-:W-:Y:S02]  /*0350*/  UIADD3 UR4, UP0, UPT, UR4, 0x180, URZ ;  /* 0x0000018004047890 */ /* 0x000fe4000ff1e0ff */
[----:B------:R-:W-:Y:S02]  /*0360*/  UIADD3.X UR7, UPT, UPT, URZ, UR5, URZ, UP1, !UPT ;  /* 0x00000005ff077290 */ /* 0x000fe40008ffe4ff */
[----:B------:R-:W-:-:S07]  /*0370*/  UIADD3.X UR5, UPT, UPT, URZ, UR5, URZ, UP0, !UPT ;  /* 0x00000005ff057290 */ /* 0x000fce00087fe4ff */
[----:B------:R1:W-:Y:S02]  /*0380*/  UTMACCTL.PF [UR6] ;  /* 0x00000000060079b9 */ /* 0x0003e40008040000 */
[----:B------:R1:W-:Y:S02]  /*0390*/  UTMACCTL.PF [UR4] ;  /* 0x00000000040079b9 */ /* 0x0003e40008040000 */
[----:B-1----:R-:W-:Y:S01]  /*03a0*/  NOP ;  /* 0x0000000000007918 */ /* 0x002fe20000000000 */
.L_x_5:
[----:B------:R-:W-:Y:S05]  /*03b0*/  BSYNC.RECONVERGENT B0 ;  /* 0x0000000000007941 */ /* 0x000fea0003800200 */
.L_x_4:
[----:B------:R-:W-:Y:S04]  /*03c0*/  BSSY.RECONVERGENT B0, `(.L_x_6) ;  /* 0x000000a000007945 */ /* 0x000fe80003800200 */
        /* <DEDUP_REMOVED lines=9> */
.L_x_7:
[----:B------:R-:W-:Y:S05]  /*0460*/  BSYNC.RECONVERGENT B0 ;  /* 0x0000000000007941 */ /* 0x000fea0003800200 */
.L_x_6:
[----:B------:R-:W-:Y:S01]  /*0470*/  UPLOP3.LUT UP2, UPT, UPT, UPT, UPT, 0x80, 0x8 ;  /* 0x000000000008789c */ /* 0x000fe20003f4f070 */
[----:B------:R-:W-:Y:S10]  /*0480*/  @!P5 BRA `(.L_x_8) ;  /* 0x000000000024d947 */ /* 0x000ff40003800000 */
[----:B------:R-:W-:Y:S01]  /*0490*/  ISETP.NE.U32.AND P1, PT, R2, RZ, PT ;  /* 0x000000ff0200720c */ /* 0x000fe20003f25070 */
[----:B------:R-:W-:Y:S01]  /*04a0*/  USEL UR4, URZ, 0xffffffff, UP3 ;  /* 0xffffffffff047887 */ /* 0x000fe20009800000 */
[----:B-----5:R-:W-:Y:S02]  /*04b0*/  FSETP.NEU.AND P0, PT, R41, RZ, PT ;  /* 0x000000ff2900720b */ /* 0x020fe40003f0d000 */
[----:B------:R-:W-:-:S11]  /*04c0*/  ISETP.NE.AND.EX P1, PT, R3, RZ, PT, P1 ;  /* 0x000000ff0300720c */ /* 0x000fd60003f25310 */
[----:B------:R-:W-:Y:S02]  /*04d0*/  VOTEU.ANY UP0, P0 ;  /* 0x0000000000ff7886 */ /* 0x000fe40000000100 */
[----:B------:R-:W-:-:S05]  /*04e0*/  VOTEU.ANY UP1, P1 ;  /* 0x0000000000ff7886 */ /* 0x000fca0000820100 */
[----:B------:R-:W-:-:S04]  /*04f0*/  @!UP1 USEL UR4, URZ, 0xffffffff, UP0 ;  /* 0xffffffffff049887 */ /* 0x000fc80008000000 */
[----:B------:R-:W-:-:S04]  /*0500*/  ULOP3.LUT UR4, UR4, 0x1, URZ, 0xc0, !UPT ;  /* 0x0000000104047892 */ /* 0x000fc8000f8ec0ff */
[----:B------:R-:W-:-:S11]  /*0510*/  UISETP.NE.U32.AND UP2, UPT, UR4, 0x1, UPT ;  /* 0x000000010400788c */ /* 0x000fd6000bf45070 */
.L_x_8:
[----:B------:R-:W1:Y:S01]  /*0520*/  SHFL.IDX PT, R2, R95, RZ, 0x1f ;  /* 0x00001fff5f027589 */ /* 0x000e6200000e0000 */
[----:B------:R-:W-:-:S04]  /*0530*/  UISETP.NE.AND UP0, UPT, UR15, 0x2, UPT ;  /* 0x000000020f00788c */ /* 0x000fc8000bf05270 */
[----:B------:R-:W-:Y:S01]  /*0540*/  USEL UR43, URZ, 0x1, UP0 ;  /* 0x00000001ff2b7887 */ /* 0x000fe20008000000 */
[----:B-1----:R-:W-:-:S13]  /*0550*/  ISETP.NE.AND P0, PT, R2, RZ, PT ;  /* 0x000000ff0200720c */ /* 0x002fda0003f05270 */
[----:B------:R-:W-:Y:S05]  /*0560*/  @P0 BRA `(.L_x_9) ;  /* 0x0000000000b40947 */ /* 0x000fea0003800000 */
[----:B------:R-:W-:Y:S01]  /*0570*/  ELECT P0, URZ, PT ;  /* 0x0000000000ff782f */ /* 0x000fe20003800000 */
[----:B------:R-:W-:-:S12]  /*0580*/  BSSY.RECONVERGENT B0, `(.L_x_9) ;  /* 0x000002b000007945 */ /* 0x000fd80003800200 */
[----:B------:R-:W-:Y:S05]  /*0590*/  @!P0 BRA `(.L_x_10) ;  /* 0x0000000000a48947 */ /* 0x000fea0003800000 */
[----:B------:R-:W1:Y:S01]  /*05a0*/  S2UR UR4, SR_CgaCtaId ;  /* 0x00000000000479c3 */ /* 0x000e620000008800 */
[----:B------:R-:W-:Y:S01]  /*05b0*/  UMOV UR5, 0x400 ;  /* 0x0000040000057882 */ /* 0x000fe20000000000 */
[----:B------:R-:W-:Y:S02]  /*05c0*/  UMOV UR6, 0x1 ;  /* 0x0000000100067882 */ /* 0x000fe40000000000 */
[----:B------:R-:W-:-:S04]  /*05d0*/  UIADD3 UR6, UPT, UPT, -UR6, 0x100000, URZ ;  /* 0x0010000006067890 */ /* 0x000fc8000fffe1ff */
[----:B------:R-:W-:Y:S02]  /*05e0*/  USHF.L.U32 UR7, UR6, 0xb, URZ ;  /* 0x0000000b06077899 */ /* 0x000fe400080006ff */
[----:B------:R-:W-:Y:S02]  /*05f0*/  USHF.L.U32 UR6, UR6, 0x1, URZ ;  /* 0x0000000106067899 */ /* 0x000fe400080006ff */
[----:B-1----:R-:W-:Y:S01]  /*0600*/  ULEA UR4, UR4, UR5, 0x18 ;  /* 0x0000000504047291 */ /* 0x002fe2000f8ec0ff */
[----:B------:R-:W1:Y:S11]  /*0610*/  FENCE.VIEW.ASYNC.S ;  /* 0x00000000000073c6 */ /* 0x000e760000000000 */
[----:B-1----:R1:W3:Y:S01]  /*0620*/  SYNCS.EXCH.64 URZ, [UR4], UR6 ;  /* 0x0000000604ff75b2 */ /* 0x0022e20008000100 */
[----:B------:R1:W4:Y:S01]  /*0630*/  SYNCS.EXCH.64 URZ, [UR4+0x80], UR6 ;  /* 0x0000800604ff75b2 */ /* 0x0003220008000100 */
[----:B------:R1:W1:Y:S01]  /*0640*/  SYNCS.EXCH.64 URZ, [UR4+0x8], UR6 ;  /* 0x0000080604ff75b2 */ /* 0x0002620008000100 */
        /* <DEDUP_REMOVED lines=29> */
[----:B---34-:R-:W-:Y:S01]  /*0820*/  NOP ;  /* 0x0000000000007918 */ /* 0x018fe20000000000 */
.L_x_10:
[----:B-1----:R-:W-:Y:S05]  /*0830*/  BSYNC.RECONVERGENT B0 ;  /* 0x0000000000007941 */ /* 0x002fea0003800200 */
.L_x_9:
[----:B------:R-:W1:Y:S01]  /*0840*/  SHFL.IDX PT, R2, R95, RZ, 0x1f ;  /* 0x00001fff5f027589 */ /* 0x000e6200000e0000 */
[----:B------:R-:W-:Y:S01]  /*0850*/  NOP ;  /* 0x0000000000007918 */ /* 0x000fe20000000000 */
[----:B-1----:R-:W-:-:S13]  /*0860*/  ISETP.NE.AND P0, PT, R2, 0x1, PT ;  /* 0x000000010200780c */ /* 0x002fda0003f05270 */
[----:B------:R-:W-:Y:S05]  /*0870*/  @P0 BRA `(.L_x_11) ;  /* 0x0000000000500947 */ /* 0x000fea0003800000 */
[----:B------:R-:W1:Y:S01]  /*0880*/  S2UR UR4, SR_CgaCtaId ;  /* 0x00000000000479c3 */ /* 0x000e620000008800 */
[----:B------:R-:W-:Y:S01]  /*0890*/  UMOV UR5, 0x400 ;  /* 0x0000040000057882 */ /* 0x000fe20000000000 */
[----:B------:R-:W-:Y:S01]  /*08a0*/  UMOV UR8, 0x20 ;  /* 0x0000002000087882 */ /* 0x000fe20000000000 */
[----:B------:R-:W-:Y:S01]  /*08b0*/  UMOV UR6, 0x80 ;  /* 0x0000008000067882 */ /* 0x000fe20000000000 */
[----:B------:R-:W-:-:S04]  /*08c0*/  UIADD3 UR8, UPT, UPT, -UR8, 0x100000, URZ ;  /* 0x0010000008087890 */ /* 0x000fc8000fffe1ff */
[----:B------:R-:W-:Y:S02]  /*08d0*/  USHF.L.U32 UR9, UR8, 0xb, URZ ;  /* 0x0000000b08097899 */ /* 0x000fe400080006ff */
[----:B------:R-:W-:Y:S02]  /*08e0*/  USHF.L.U32 UR8, UR8, 0x1, URZ ;  /* 0x0000000108087899 */ /* 0x000fe400080006ff */
[----:B------:R-:W-:-:S04]  /*08f0*/  UIADD3 UR6, UPT, UPT, -UR6, 0x100000, URZ ;  /* 0x0010000006067890 */ /* 0x000fc8000fffe1ff */
[----:B------:R-:W-:Y:S02]  /*0900*/  USHF.L.U32 UR7, UR6, 0xb, URZ ;  /* 0x0000000b06077899 */ /* 0x000fe400080006ff */
[----:B------:R-:W-:Y:S01]  /*0910*/  USHF.L.U32 UR6, UR6, 0x1, URZ ;  /* 0x0000000106067899 */ /* 0x000fe200080006ff */
[----:B------:R-:W-:Y:S01]  /*0920*/  ELECT P0, URZ, PT ;  /* 0x0000000000ff782f */ /* 0x000fe20003800000 */
[----:B-1----:R-:W-:Y:S01]  /*0930*/  ULEA UR4, UR4, UR5, 0x18 ;  /* 0x0000000504047291 */ /* 0x002fe2000f8ec0ff */
[----:B------:R-:W1:Y:S11]  /*0940*/  FENCE.VIEW.ASYNC.S ;  /* 0x00000000000073c6 */ /* 0x000e760000000000 */
[----:B-1----:R1:W3:Y:S01]  /*0950*/  SYNCS.EXCH.64 URZ, [UR4+0x100], UR8 ;  /* 0x0001000804ff75b2 */ /* 0x0022e20008000100 */
[----:B------:R1:W4:Y:S01]  /*0960*/  SYNCS.EXCH.64 URZ, [UR4+0x118], UR6 ;  /* 0x0001180604ff75b2 */ /* 0x0003220008000100 */
[----:B------:R1:W1:Y:S01]  /*0970*/  SYNCS.EXCH.64 URZ, [UR4+0x108], UR8 ;  /* 0x0001080804ff75b2 */ /* 0x0002620008000100 */
[----:B------:R1:W1:Y:S01]  /*0980*/  SYNCS.EXCH.64 URZ, [UR4+0x120], UR6 ;  /* 0x0001200604ff75b2 */ /* 0x0002620008000100 */
[----:B------:R1:W1:Y:S01]  /*0990*/  SYNCS.EXCH.64 URZ, [UR4+0x110], UR8 ;  /* 0x0001100804ff75b2 */ /* 0x0002620008000100 */
[----:B------:R1:W1:Y:S01]  /*09a0*/  SYNCS.EXCH.64 URZ, [UR4+0x128], UR6 ;  /* 0x0001280604ff75b2 */ /* 0x0002620008000100 */
[----:B------:R-:W-:Y:S01]  /*09b0*/  NOP ;  /* 0x0000000000007918 */ /* 0x000fe20000000000 */
.L_x_11:
[----:B------:R-:W2:Y:S01]  /*09c0*/  SHFL.IDX PT, R2, R95, RZ, 0x1f ;  /* 0x00001fff5f027589 */ /* 0x000ea200000e0000 */
[----:B------:R-:W-:Y:S01]  /*09d0*/  NOP ;  /* 0x0000000000007918 */ /* 0x000fe20000000000 */
[----:B--2---:R-:W-:-:S13]  /*09e0*/  ISETP.NE.AND P0, PT, R2, 0x3, PT ;  /* 0x000000030200780c */ /* 0x004fda0003f05270 */
[----:B------:R-:W-:Y:S05]  /*09f0*/  @P0 BRA `(.L_x_12) ;  /* 0x0000000000300947 */ /* 0x000fea0003800000 */
[----:B-1----:R-:W1:Y:S01]  /*0a00*/  S2UR UR4, SR_CgaCtaId ;  /* 0x00000000000479c3 */ /* 0x002e620000008800 */
[----:B------:R-:W-:Y:S01]  /*0a10*/  UMOV UR6, 0x400 ;  /* 0x0000040000067882 */ /* 0x000fe20000000000 */
[----:B------:R-:W-:Y:S01]  /*0a20*/  UMOV UR5, 0x20 ;  /* 0x0000002000057882 */ /* 0x000fe20000000000 */
[----:B------:R-:W-:Y:S01]  /*0a30*/  ELECT P0, URZ, PT ;  /* 0x0000000000ff782f */ /* 0x000fe20003800000 */
[----:B-1----:R-:W-:Y:S02]  /*0a40*/  ULEA UR6, UR4, UR6, 0x18 ;  /* 0x0000000604067291 */ /* 0x002fe4000f8ec0ff */
[----:B------:R-:W-:-:S04]  /*0a50*/  UIADD3 UR4, UPT, UPT, -UR5, 0x100000, URZ ;  /* 0x0010000005047890 */ /* 0x000fc8000fffe1ff */
[----:B------:R-:W-:Y:S02]  /*0a60*/  USHF.L.U32 UR5, UR4, 0xb, URZ ;  /* 0x0000000b04057899 */ /* 0x000fe400080006ff */
[----:B------:R-:W-:Y:S01]  /*0a70*/  USHF.L.U32 UR4, UR4, 0x1, URZ ;  /* 0x0000000104047899 */ /* 0x000fe200080006ff */
[----:B------:R-:W1:Y:S11]  /*0a80*/  FENCE.VIEW.ASYNC.S ;  /* 0x00000000000073c6 */ /* 0x000e760000000000 */
[----:B-1----:R2:W1:Y:S01]  /*0a90*/  SYNCS.EXCH.64 URZ, [UR6+0x130], UR4 ;  /* 0x0001300406ff75b2 */ /* 0x0024620008000100 */
[----:B------:R2:W1:Y:S02]  /*0aa0*/  SYNCS.EXCH.64 URZ, [UR6+0x138], UR4 ;  /* 0x0001380406ff75b2 */ /* 0x0004640008000100 */
[----:B--2---:R-:W-:Y:S01]  /*0ab0*/  NOP ;  /* 0x0000000000007918 */ /* 0x004fe20000000000 */
.L_x_12:
[----:B------:R-:W2:Y:S01]  /*0ac0*/  SHFL.IDX PT, R2, R95, RZ, 0x1f ;  /* 0x00001fff5f027589 */ /* 0x000ea200000e0000 */
[----:B------:R-:W-:Y:S01]  /*0ad0*/  NOP ;  /* 0x0000000000007918 */ /* 0x000fe20000000000 */
[----:B--2---:R-:W-:-:S13]  /*0ae0*/  ISETP.NE.AND P0, PT, R2, 0x4, PT ;  /* 0x000000040200780c */ /* 0x004fda0003f05270 */
[----:B------:R-:W-:Y:S05]  /*0af0*/  @P0 BRA `(.L_x_13) ;  /* 0x0000000000440947 */ /* 0x000fea0003800000 */
[----:B-1----:R-:W1:Y:S01]  /*0b00*/  S2UR UR6, SR_CgaCtaId ;  /* 0x00000000000679c3 */ /* 0x002e620000008800 */
[----:B------:R-:W-:Y:S01]  /*0b10*/  UMOV UR4, 0x100 ;  /* 0x0000010000047882 */ /* 0x000fe20000000000 */
[----:B------:R-:W-:Y:S01]  /*0b20*/  UMOV UR5, 0x400 ;  /* 0x0000040000057882 */ /* 0x000fe20000000000 */
[----:B------:R-:W-:Y:S01]  /*0b30*/  USEL UR4, UR4, 0xe0, UP2 ;  /* 0x000000e004047887 */ /* 0x000fe20009000000 */
[----:B------:R-:W-:Y:S01]  /*0b40*/  UMOV UR8, 0x1 ;  /* 0x0000000100087882 */ /* 0x000fe20000000000 */
[----:B------:R-:W-:Y:S01]  /*0b50*/  ELECT P0, URZ, PT ;  /* 0x0000000000ff782f */ /* 0x000fe20003800000 */
[----:B------:R-:W-:-:S04]  /*0b60*/  UIADD3 UR8, UPT, UPT, -UR8, 0x100000, URZ ;  /* 0x0010000008087890 */ /* 0x000fc8000fffe1ff */
[----:B------:R-:W-:Y:S02]  /*0b70*/  USHF.L.U32 UR9, UR8, 0xb, URZ ;  /* 0x0000000b08097899 */ /* 0x000fe400080006ff */
[----:B------:R-:W-:Y:S02]  /*0b80*/  USHF.L.U32 UR8, UR8, 0x1, URZ ;  /* 0x0000000108087899 */ /* 0x000fe400080006ff */
[----:B-1----:R-:W-:Y:S02]  /*0b90*/  ULEA UR6, UR6, UR5, 0x18 ;  /* 0x0000000506067291 */ /* 0x002fe4000f8ec0ff */
[----:B------:R-:W-:-:S04]  /*0ba0*/  UIADD3 UR4, UPT, UPT, -UR4, 0x100000, URZ ;  /* 0x0010000004047890 */ /* 0x000fc8000fffe1ff */
[----:B------:R-:W-:Y:S02]  /*0bb0*/  USHF.L.U32 UR5, UR4, 0xb, URZ ;  /* 0x0000000b04057899 */ /* 0x000fe400080006ff */
[----:B------:R-:W-:Y:S01]  /*0bc0*/  USHF.L.U32 UR4, UR4, 0x1, URZ ;  /* 0x0000000104047899 */ /* 0x000fe200080006ff */
[----:B------:R-:W1:Y:S03]  /*0bd0*/  FENCE.VIEW.ASYNC.S ;  /* 0x00000000000073c6 */ /* 0x000e660000000000 */
[----:B-1----:R2:W1:Y:S08]  /*0be0*/  SYNCS.EXCH.64 URZ, [UR6+0x140], UR8 ;  /* 0x0001400806ff75b2 */ /* 0x0024700008000100 */
[----:B------:R2:W1:Y:S02]  /*0bf0*/  SYNCS.EXCH.64 URZ, [UR6+0x148], UR4 ;  /* 0x0001480406ff75b2 */ /* 0x0004640008000100 */
[----:B--2---:R-:W-:Y:S01]  /*0c00*/  NOP ;  /* 0x0000000000007918 */ /* 0x004fe20000000000 */
.L_x_13:
[----:B------:R-:W2:Y:S01]  /*0c10*/  SHFL.IDX PT, R2, R95, RZ, 0x1f ;  /* 0x00001fff5f027589 */ /* 0x000ea200000e0000 */
[----:B------:R-:W1:Y:S01]  /*0c20*/  S2UR UR27, SR_CTAID.X ;  /* 0x00000000001b79c3 */ /* 0x000e620000002500 */
[----:B------:R-:W-:-:S07]  /*0c30*/  NOP ;  /* 0x0000000000007918 */ /* 0x000fce0000000000 */
[----:B------:R-:W1:Y:S01]  /*0c40*/  S2UR UR23, SR_CTAID.Y ;  /* 0x00000000001779c3 */ /* 0x000e620000002600 */
[----:B--2---:R-:W-:-:S13]  /*0c50*/  ISETP.NE.AND P0, PT, R2, 0x5, PT ;  /* 0x000000050200780c */ /* 0x004fda0003f05270 */
[----:B-1----:R-:W-:Y:S05]  /*0c60*/  @P0 BRA `(.L_x_14) ;  /* 0x0000000000480947 */ /* 0x002fea0003800000 */
        /* <DEDUP_REMOVED lines=13> */
[----:B-1----:R1:W2:Y:S01]  /*0d40*/  SYNCS.EXCH.64 URZ, [UR4+0x150], UR8 ;  /* 0x0001500804ff75b2 */ /* 0x0022a20008000100 */
[----:B------:R1:W1:Y:S01]  /*0d50*/  SYNCS.EXCH.64 URZ, [UR4+0x160], UR6 ;  /* 0x0001600604ff75b2 */ /* 0x0002620008000100 */
[----:B------:R1:W1:Y:S01]  /*0d60*/  SYNCS.EXCH.64 URZ, [UR4+0x158], UR8 ;  /* 0x0001580804ff75b2 */ /* 0x0002620008000100 */
[----:B------:R1:W1:Y:S01]  /*0d70*/  SYNCS.EXCH.64 URZ, [UR4+0x168], UR6 ;  /* 0x0001680604ff75b2 */ /* 0x0002620008000100 */
[----:B------:R-:W-:Y:S01]  /*0d80*/  NOP ;  /* 0x0000000000007918 */ /* 0x000fe20000000000 */
.L_x_14:
[----:B------:R-:W-:-:S05]  /*0d90*/  CS2R.32 R89, SR_CgaSize ;  /* 0x0000000000597805 */ /* 0x000fca0000008a00 */
[----:B------:R-:W-:-:S05]  /*0da0*/  IMAD R89, R89, -0xa0, RZ ;  /* 0xffffff6059597824 */ /* 0x000fca00078e02ff */
[----:B------:R-:W-:-:S14]  /*0db0*/  R2UR UR5, R89 ;  /* 0x00000000590572ca */ /* 0x000fdc00000e0000 */
[----:B------:R-:W3:Y:S01]  /*0dc0*/  LDCU UR5, c[0x0][UR5+0x2b0] ;  /* 0x00005600050577ac */ /* 0x000ee20008000800 */
[----:B------:R-:W-:Y:S02]  /*0dd0*/  I2FP.F32.U32 R5, UR27 ;  /* 0x0000001b00057c45 */ /* 0x000fe40008201000 */
[----:B------:R-:W-:-:S05]  /*0de0*/  CS2R.32 R2, SR_CgaSize ;  /* 0x0000000000027805 */ /* 0x000fca0000008a00 */
[----:B------:R-:W-:-:S06]  /*0df0*/  IMAD R2, R2, -0xa0, RZ ;  /* 0xffffff6002027824 */ /* 0x000fcc00078e02ff */
[----:B------:R-:W4:Y:S01]  /*0e00*/  LDC R2, c[0x0][R2+0x2a0] ;  /* 0x0000a80002027b82 */ /* 0x000f220000000800 */
[----:B------:R-:W-:Y:S02]  /*0e10*/  I2FP.F32.U32 R4, UR23 ;  /* 0x0000001700047c45 */ /* 0x000fe40008201000 */
[----:B------:R-:W-:-:S05]  /*0e20*/  CS2R.32 R89, SR_CgaSize ;  /* 0x0000000000597805 */ /* 0x000fca0000008a00 */
[----:B------:R-:W-:-:S05]  /*0e30*/  IMAD R89, R89, -0xa0, RZ ;  /* 0xffffff6059597824 */ /* 0x000fca00078e02ff */
[----:B-1----:R-:W-:-:S14]  /*0e40*/  R2UR UR4, R89 ;  /* 0x00000000590472ca */ /* 0x002fdc00000e0000 */
[----:B------:R-:W1:Y:S01]  /*0e50*/  LDCU UR4, c[0x0][UR4+0x2b4] ;  /* 0x00005680040477ac */ /* 0x000e620008000800 */
[----:B------:R-:W-:Y:S01]  /*0e60*/  NOP ;  /* 0x0000000000007918 */ /* 0x000fe20000000000 */
[----:B------:R-:W2:Y:S01]  /*0e70*/  S2R R17, SR_CTAID.Z ;  /* 0x0000000000117919 */ /* 0x000ea20000002700 */
[----:B------:R-:W4:Y:S01]  /*0e80*/  LDCU UR18, c[0x0][0xb24] ;  /* 0x00016480ff1277ac */ /* 0x000f220008000800 */
[----:B------:R-:W-:-:S05]  /*0e90*/  CS2R.32 R3, SR_CgaSize ;  /* 0x0000000000037805 */ /* 0x000fca0000008a00 */
[----:B------:R-:W-:-:S06]  /*0ea0*/  IMAD R3, R3, -0xa0, RZ ;  /* 0xffffff6003037824 */ /* 0x000fcc00078e02ff */
[----:B------:R-:W2:Y:S01]  /*0eb0*/  LDC R3, c[0x0][R3+0x2a4] ;  /* 0x0000a90003037b82 */ /* 0x000ea20000000800 */
[----:B---3--:R-:W-:Y:S01]  /*0ec0*/  FMUL R5, R5, UR5 ;  /* 0x0000000505057c20 */ /* 0x008fe20008400000 */
[----:B-1----:R-:W-:-:S03]  /*0ed0*/  FMUL R4, R4, UR4 ;  /* 0x0000000404047c20 */ /* 0x002fc60008400000 */
[----:B------:R-:W1:Y:S01]  /*0ee0*/  F2I.U32.TRUNC.NTZ R89, R5 ;  /* 0x0000000500597305 */ /* 0x000e62000020f000 */
[----:B----4-:R-:W-:-:S07]  /*0ef0*/  UISETP.GE.AND UP0, UPT, UR18, 0x1, UPT ;  /* 0x000000011200788c */ /* 0x010fce000bf06270 */
[----:B------:R-:W3:Y:S01]  /*0f00*/  F2I.U32.TRUNC.NTZ R88, R4 ;  /* 0x0000000400587305 */ /* 0x000ee2000020f000 */
[----:B-1----:R-:W-:-:S05]  /*0f10*/  IADD3 R89, PT, PT, -R89, RZ, RZ ;  /* 0x000000ff59597210 */ /* 0x002fca0007ffe1ff */
[----:B------:R-:W-:Y:S01]  /*0f20*/  IMAD R89, R2, R89, UR27 ;  /* 0x0000001b02597e24 */ /* 0x000fe2000f8e0259 */
[----:B---3--:R-:W-:-:S05]  /*0f30*/  IADD3 R88, PT, PT, -R88, RZ, RZ ;  /* 0x000000ff58587210 */ /* 0x008fca0007ffe1ff */
[----:B--2---:R-:W-:Y:S01]  /*0f40*/  IMAD R88, R3, R88, UR23 ;  /* 0x0000001703587e24 */ /* 0x004fe2000f8e0258 */
[----:B------:R-:W-:Y:S06]  /*0f50*/  BAR.SYNC.DEFER_BLOCKING 0x0 ;  /* 0x0000000000007b1d */ /* 0x000fec0000010000 */
[----:B------:R-:W-:Y:S05]  /*0f60*/  BRA.U !UP0, `(.L_x_15) ;  /* 0x0000000108d47547 */ /* 0x000fea000b800000 */
[----:B------:R-:W1:Y:S01]  /*0f70*/  LDCU.128 UR28, c[0x0][0xb10] ;  /* 0x00016200ff1c77ac */ /* 0x000e620008000c00 */
[----:B------:R-:W2:Y:S01]  /*0f80*/  LDCU UR14, c[0x0][0x370] ;  /* 0x00006e00ff0e77ac */ /* 0x000ea20008000800 */
[----:B------:R-:W3:Y:S01]  /*0f90*/  LDCU UR8, c[0x0][0x374] ;  /* 0x00006e80ff0877ac */ /* 0x000ee20008000800 */
[----:B------:R-:W4:Y:S01]  /*0fa0*/  LDCU UR19, c[0x0][0xb0c] ;  /* 0x00016180ff1377ac */ /* 0x000f220008000800 */
[----:B------:R-:W4:Y:S01]  /*0fb0*/  LDCU UR9, c[0x0][0xb20] ;  /* 0x00016400ff0977ac */ /* 0x000f220008000800 */
[----:B------:R-:W4:Y:S01]  /*0fc0*/  LDCU.64 UR16, c[0x0][0xb28] ;  /* 0x00016500ff1077ac */ /* 0x000f220008000a00 */
[----:B-1----:R-:W-:Y:S02]  /*0fd0*/  UISETP.NE.AND UP0, UPT, UR30, 0x1, UPT ;  /* 0x000000011e00788c */ /* 0x002fe4000bf05270 */
[----:B---3--:R-:W-:Y:S02]  /*0fe0*/  UIMAD.WIDE.U32 UR4, UR8, UR31, URZ ;  /* 0x0000001f080472a5 */ /* 0x008fe4000f8e00ff */
[----:B--2---:R-:W-:-:S02]  /*0ff0*/  UIMAD.WIDE.U32 UR6, UR14, UR28, URZ ;  /* 0x0000001c0e0672a5 */ /* 0x004fc4000f8e00ff */
[----:B----4-:R-:W-:Y:S02]  /*1000*/  UISETP.NE.AND UP1, UPT, UR19, 0x1, UPT ;  /* 0x000000011300788c */ /* 0x010fe4000bf25270 */
[----:B------:R-:W-:Y:S01]  /*1010*/  UIMAD.WIDE.U32 UR10, UR23, UR31, URZ ;  /* 0x0000001f170a72a5 */ /* 0x000fe2000f8e00ff */
[----:B------:R-:W-:Y:S01]  /*1020*/  UMOV UR4, UR5 ;  /* 0x0000000500047c82 */ /* 0x000fe20008000000 */
[----:B------:R-:W-:Y:S02]  /*1030*/  UISETP.NE.AND UP4, UPT, UR18, 0x1, UPT ;  /* 0x000000011200788c */ /* 0x000fe4000bf85270 */
[----:B------:R-:W-:-:S03]  /*1040*/  @UP0 USHF.R.U32.HI UR8, URZ, UR9, UR4 ;  /* 0x00000009ff080299 */ /* 0x000fc60008011604 */
[----:B------:R-:W-:Y:S01]  /*1050*/  UMOV UR6, UR11 ;  /* 0x0000000b00067c82 */ /* 0x000fe20008000000 */
[----:B------:R-:W-:Y:S01]  /*1060*/  UMOV UR4, UR7 ;  /* 0x0000000700047c82 */ /* 0x000fe20008000000 */
[----:B------:R-:W-:Y:S02]  /*1070*/  USHF.R.U32.HI UR10, URZ, UR9, UR6 ;  /* 0x00000009ff0a7299 */ /* 0x000fe40008011606 */
[----:B------:R-:W-:Y:S02]  /*1080*/  @UP1 USHF.R.U32.HI UR14, URZ, UR29, UR4 ;  /* 0x0000001dff0e1299 */ /* 0x000fe40008011604 */
[----:B------:R-:W-:Y:S02]  /*1090*/  UIMAD.WIDE.U32 UR4, UR8, UR16, URZ ;  /* 0x00000010080472a5 */ /* 0x000fe4000f8e00ff */
[----:B------:R-:W-:Y:S02]  /*10a0*/  UIMAD.WIDE.U32 UR12, UR27, UR28, URZ ;  /* 0x0000001c1b0c72a5 */ /* 0x000fe4000f8e00ff */
[----:B------:R-:W-:-:S03]  /*10b0*/  UIMAD.WIDE.U32 UR6, UR14, UR16, URZ ;  /* 0x000000100e0672a5 */ /* 0x000fc6000f8e00ff */
[----:B------:R-:W-:Y:S02]  /*10c0*/  UMOV UR4, UR5 ;  /* 0x0000000500047c82 */ /* 0x000fe40008000000 */
[----:B------:R-:W-:Y:S01]  /*10d0*/  @UP4 USHF.R.U32.HI UR8, URZ, UR17, UR4 ;  /* 0x00000011ff084299 */ /* 0x000fe20008011604 */
[----:B------:R-:W-:Y:S02]  /*10e0*/  UMOV UR9, UR13 ;  /* 0x0000000d00097c82 */ /* 0x000fe40008000000 */
[----:B------:R-:W-:Y:S01]  /*10f0*/  UMOV UR4, UR7 ;  /* 0x0000000700047c82 */ /* 0x000fe20008000000 */
[----:B------:R-:W-:Y:S02]  /*1100*/  USHF.R.U32.HI UR29, URZ, UR29, UR9 ;  /* 0x0000001dff1d7299 */ /* 0x000fe40008011609 */
[----:B------:R-:W-:Y:S02]  /*1110*/  @UP4 USHF.R.U32.HI UR14, URZ, UR17, UR4 ;  /* 0x00000011ff0e4299 */ /* 0x000fe40008011604 */
[----:B------:R-:W-:-:S02]  /*1120*/  USEL UR9, UR23, UR10, !UP0 ;  /* 0x0000000a17097287 */ /* 0x000fc4000c000000 */
[----:B------:R-:W-:Y:S02]  /*1130*/  UIMAD UR4, UR8, UR18, URZ ;  /* 0x00000012080472a4 */ /* 0x000fe4000f8e02ff */
[----:B------:R-:W-:Y:S02]  /*1140*/  USEL UR6, UR27, UR29, !UP1 ;  /* 0x0000001d1b067287 */ /* 0x000fe4000c800000 */
[----:B------:R-:W-:Y:S02]  /*1150*/  UISETP.GE.AND UP0, UPT, UR9, UR4, UPT ;  /* 0x000000040900728c */ /* 0x000fe4000bf06270 */
[----:B------:R-:W-:Y:S02]  /*1160*/  UIMAD.WIDE.U32 UR4, UR9, UR16, URZ ;  /* 0x00000010090472a5 */ /* 0x000fe4000f8e00ff */
[----:B------:R-:W-:Y:S02]  /*1170*/  UIMAD UR7, UR14, UR18, URZ ;  /* 0x000000120e0772a4 */ /* 0x000fe4000f8e02ff */
[----:B------:R-:W-:-:S02]  /*1180*/  UIMAD.WIDE.U32 UR10, UR6, UR16, URZ ;  /* 0x00000010060a72a5 */ /* 0x000fc4000f8e00ff */
[----:B------:R-:W-:Y:S01]  /*1190*/  UISETP.GE.OR UP0, UPT, UR6, UR7, UP0 ;  /* 0x000000070600728c */ /* 0x000fe20008706670 */
[----:B------:R-:W-:Y:S01]  /*11a0*/  UMOV UR4, UR5 ;  /* 0x0000000500047c82 */ /* 0x000fe20008000000 */
[----:B------:R-:W-:Y:S02]  /*11b0*/  UIADD3 UR8, UPT, UPT, -UR9, URZ, URZ ;  /* 0x000000ff09087290 */ /* 0x000fe4000fffe1ff */
[----:B------:R-:W-:Y:S02]  /*11c0*/  USHF.R.U32.HI UR4, URZ, UR17, UR4 ;  /* 0x00000011ff047299 */ /* 0x000fe40008011604 */
[----:B------:R-:W-:Y:S02]  /*11d0*/  UIMAD UR23, UR30, UR8, UR23 ;  /* 0x000000081e1772a4 */ /* 0x000fe4000f8e0217 */
[----:B------:R-:W-:Y:S02]  /*11e0*/  USEL UR7, UR9, UR4, !UP4 ;  /* 0x0000000409077287 */ /* 0x000fe4000e000000 */
[----:B------:R-:W-:Y:S01]  /*11f0*/  UIADD3 UR10, UPT, UPT, -UR6, URZ, URZ ;  /* 0x000000ff060a7290 */ /* 0x000fe2000fffe1ff */
[----:B------:R-:W-:-:S02]  /*1200*/  @!UP0 UMOV UR4, UR11 ;  /* 0x0000000b00048c82 */ /* 0x000fc40008000000 */
[----:B------:R-:W-:Y:S02]  /*1210*/  @!UP0 USHF.R.U32.HI UR5, URZ, UR17, UR4 ;  /* 0x00000011ff058299 */ /* 0x000fe40008011604 */
[----:B------:R-:W-:Y:S02]  /*1220*/  UIADD3 UR4, UPT, UPT, -UR7, URZ, URZ ;  /* 0x000000ff07047290 */ /* 0x000fe4000fffe1ff */
[----:B------:R-:W-:Y:S02]  /*1230*/  @!UP0 USEL UR5, UR6, UR5, !UP4 ;  /* 0x0000000506058287 */ /* 0x000fe4000e000000 */
[----:B------:R-:W-:Y:S02]  /*1240*/  UIMAD UR8, UR18, UR4, UR9 ;  /* 0x00000004120872a4 */ /* 0x000fe4000f8e0209 */
[----:B------:R-:W-:Y:S02]  /*1250*/  @!UP0 UIADD3 UR4, UPT, UPT, UR7, -UR5, URZ ;  /* 0x8000000507048290 */ /* 0x000fe4000fffe0ff */
[----:B------:R-:W-:-:S02]  /*1260*/  @!UP0 UIMAD UR8, UR8, UR14, UR5 ;  /* 0x0000000e080882a4 */ /* 0x000fc4000f8e0205 */
[----:B------:R-:W-:Y:S02]  /*1270*/  @!UP0 UIMAD UR9, UR4, UR18, UR6 ;  /* 0x00000012040982a4 */ /* 0x000fe4000f8e0206 */
[----:B------:R-:W-:Y:S02]  /*1280*/  UIMAD UR4, UR19, UR10, UR27 ;  /* 0x0000000a130472a4 */ /* 0x000fe4000f8e021b */
[----:B------:R-:W-:Y:S01]  /*1290*/  UIMAD UR23, UR9, UR30, UR23 ;  /* 0x0000001e091772a4 */ /* 0x000fe2000f8e0217 */
[----:B------:R-:W-:Y:S02]  /*12a0*/  @!UP0 UMOV UR6, UR8 ;  /* 0x0000000800068c82 */ /* 0x000fe40008000000 */
[----:B------:R-:W-:-:S12]  /*12b0*/  UIMAD UR27, UR6, UR19, UR4 ;  /* 0x00000013061b72a4 */ /* 0x000fd8000f8e0204 */
.L_x_15:
[----:B------:R-:W1:Y:S02]  /*12c0*/  LDCU UR4, c[0x0][0xb30] ;  /* 0x00016600ff0477ac */ /* 0x000e640008000800 */
[----:B-1----:R-:W-:-:S09]  /*12d0*/  UISETP.NE.AND UP0, UPT, UR4, 0x1, UPT ;  /* 0x000000010400788c */ /* 0x002fd2000bf05270 */
[----:B------:R-:W-:Y:S05]  /*12e0*/  BRA.U UP0, `(.L_x_16) ;  /* 0x0000000100447547 */ /* 0x000fea000b800000 */
[----:B------:R-:W1:Y:S01]  /*12f0*/  LDCU.128 UR8, c[0x0][0xb10] ;  /* 0x00016200ff0877ac */ /* 0x000e620008000c00 */
[----:B------:R-:W2:Y:S01]  /*1300*/  LDCU UR12, c[0x0][0xb0c] ;  /* 0x00016180ff0c77ac */ /* 0x000ea20008000800 */
[----:B------:R-:W3:Y:S01]  /*1310*/  LDCU UR13, c[0x0][0xb20] ;  /* 0x00016400ff0d77ac */ /* 0x000ee20008000800 */
[----:B-1----:R-:W-:Y:S02]  /*1320*/  UIMAD.WIDE.U32 UR6, UR27, UR8, URZ ;  /* 0x000000081b0672a5 */ /* 0x002fe4000f8e00ff */
[----:B------:R-:W-:Y:S02]  /*1330*/  UIMAD.WIDE.U32 UR4, UR23, UR11, URZ ;  /* 0x0000000b170472a5 */ /* 0x000fe4000f8e00ff */
[----:B--2---:R-:W-:Y:S02]  /*1340*/  UISETP.NE.AND UP1, UPT, UR12, 0x1, UPT ;  /* 0x000000010c00788c */ /* 0x004fe4000bf25270 */
[----:B------:R-:W-:Y:S01]  /*1350*/  UISETP.NE.AND UP0, UPT, UR10, 0x1, UPT ;  /* 0x000000010a00788c */ /* 0x000fe2000bf05270 */
[----:B------:R-:W-:-:S02]  /*1360*/  UMOV UR6, UR7 ;  /* 0x0000000700067c82 */ /* 0x000fc40008000000 */
[----:B------:R-:W-:Y:S01]  /*1370*/  UMOV UR4, UR5 ;  /* 0x0000000500047c82 */ /* 0x000fe20008000000 */
[----:B------:R-:W-:Y:S02]  /*1380*/  USHF.R.U32.HI UR6, URZ, UR9, UR6 ;  /* 0x00000009ff067299 */ /* 0x000fe40008011606 */
[----:B---3--:R-:W-:Y:S02]  /*1390*/  USHF.R.U32.HI UR4, URZ, UR13, UR4 ;  /* 0x0000000dff047299 */ /* 0x008fe40008011604 */
[----:B------:R-:W-:Y:S02]  /*13a0*/  USEL UR5, UR27, UR6, !UP1 ;  /* 0x000000061b057287 */ /* 0x000fe4000c800000 */
[----:B------:R-:W-:-:S04]  /*13b0*/  USEL UR4, UR23, UR4, !UP0 ;  /* 0x0000000417047287 */ /* 0x000fc8000c000000 */
[----:B------:R-:W-:Y:S02]  /*13c0*/  UIADD3 UR6, UPT, UPT, UR5, -UR4, URZ ;  /* 0x8000000405067290 */ /* 0x000fe4000fffe0ff */
[----:B------:R-:W-:Y:S02]  /*13d0*/  UIADD3 UR4, UPT, UPT, -UR5, UR4, URZ ;  /* 0x0000000405047290 */ /* 0x000fe4000fffe1ff */
[----:B------:R-:W-:Y:S02]  /*13e0*/  UIMAD UR23, UR6, UR10, UR23 ;  /* 0x0000000a061772a4 */ /* 0x000fe4000f8e0217 */
[----:B------:R-:W-:-:S12]  /*13f0*/  UIMAD UR27, UR4, UR12, UR27 ;  /* 0x0000000c041b72a4 */ /* 0x000fd8000f8e021b */
.L_x_16:
[----:B------:R-:W-:Y:S01]  /*1400*/  BAR.SYNC.DEFER_BLOCKING 0x0 ;  /* 0x0000000000007b1d */ /* 0x000fe20000010000 */
[----:B------:R-:W-:Y:S01]  /*1410*/  UISETP.NE.AND UP0, UPT, UR15, 0x2, UPT ;  /* 0x000000020f00788c */ /* 0x000fe2000bf05270 */
[----:B------:R-:W-:Y:S02]  /*1420*/  ISETP.NE.OR P2, PT, R0, 0x2, !P2 ;  /* 0x000000020000780c */ /* 0x000fe40005745670 */
[----:B------:R-:W-:Y:S02]  /*1430*/  LOP3.LUT R0, R101, 0x1f, RZ, 0xc0, !PT ;  /* 0x0000001f65007812 */ /* 0x000fe400078ec0ff */
[----:B------:R-:W1:Y:S04]  /*1440*/  LDCU UR39, c[0x0][0xb24] ;  /* 0x00016480ff2777ac */ /* 0x000e680008000800 */
[----:B------:R-:W-:Y:S05]  /*1450*/  BRA.U UP0, `(.L_x_17) ;  /* 0x0000002100487547 */ /* 0x000fea000b800000 */
[----:B------:R-:W2:Y:S01]  /*1460*/  LDCU UR7, c[0x0][0x390] ;  /* 0x00007200ff0777ac */ /* 0x000ea20008000800 */
[----:B------:R-:W-:Y:S01]  /*1470*/  PLOP3.LUT P1, PT, PT, PT, UP2, 0x80, 0x8 ;  /* 0x000000000008781c */ /* 0x000fe20003f2f028 */
[----:B------:R-:W-:Y:S01]  /*1480*/  IMAD.MOV.U32 R2, RZ, RZ, RZ ;  /* 0x000000ffff027224 */ /* 0x000fe200078e00ff */
[----:B------:R-:W-:Y:S01]  /*1490*/  ISETP.EQ.OR P3, PT, R0, RZ, P2 ;  /* 0x000000ff0000720c */ /* 0x000fe20001762670 */
[----:B------:R-:W3:Y:S01]  /*14a0*/  LDCU UR6, c[0x0][0x5c0] ;  /* 0x0000b800ff0677ac */ /* 0x000ee20008000800 */
[----:B------:R-:W-:Y:S01]  /*14b0*/  PLOP3.LUT P1, PT, P1, PT, PT, 0x8, 0x80 ;  /* 0x000000000080781c */ /* 0x000fe20000f2e170 */
[----:B------:R-:W4:Y:S01]  /*14c0*/  LDCU UR53, c[0x0][0x370] ;  /* 0x00006e00ff3577ac */ /* 0x000f220008000800 */
[----:B------:R-:W1:Y:S01]  /*14d0*/  LDCU.64 UR46, c[0x0][0x348] ;  /* 0x00006900ff2e77ac */ /* 0x000e620008000a00 */
[----:B------:R-:W1:Y:S01]  /*14e0*/  LDCU UR52, c[0x0][0x374] ;  /* 0x00006e80ff3477ac */ /* 0x000e620008000800 */
[----:B--2---:R-:W-:Y:S02]  /*14f0*/  UIADD3 UR5, UPT, UPT, UR7, 0x1f, URZ ;  /* 0x0000001f07057890 */ /* 0x004fe4000fffe0ff */
[----:B---3--:R-:W-:-:S02]  /*1500*/  UIADD3 UR6, UPT, UPT, UR6, 0x3f, URZ ;  /* 0x0000003f06067890 */ /* 0x008fc4000fffe0ff */
[----:B------:R-:W-:Y:S02]  /*1510*/  USHF.R.S32.HI UR4, URZ, 0x1f, UR5 ;  /* 0x0000001fff047899 */ /* 0x000fe40008011405 */
[----:B------:R-:W-:Y:S02]  /*1520*/  UIADD3 UR57, UPT, UPT, UR7, 0x3e, URZ ;  /* 0x0000003e07397890 */ /* 0x000fe4000fffe0ff */
[----:B------:R-:W-:Y:S02]  /*1530*/  ULEA.HI UR4, UR4, UR5, URZ, 0x5 ;  /* 0x0000000504047291 */ /* 0x000fe4000f8f28ff */
[----:B------:R-:W-:Y:S02]  /*1540*/  UIADD3 UR5, UPT, UPT, UR7, -0x1, URZ ;  /* 0xffffffff07057890 */ /* 0x000fe4000fffe0ff */
[----:B------:R-:W-:Y:S02]  /*1550*/  USHF.R.S32.HI UR55, URZ, 0x5, UR4 ;  /* 0x00000005ff377899 */ /* 0x000fe40008011404 */
[----:B------:R-:W-:-:S02]  /*1560*/  UISETP.GE.U32.AND UP1, UPT, UR5, -0x3f, UPT ;  /* 0xffffffc10500788c */ /* 0x000fc4000bf26070 */
[----:B------:R-:W-:Y:S02]  /*1570*/  UISETP.LT.U32.AND UP0, UPT, UR55, 0x10, UPT ;  /* 0x000000103700788c */ /* 0x000fe4000bf01070 */
[----:B------:R-:W-:Y:S02]  /*1580*/  USHF.R.S32.HI UR4, URZ, 0x1f, UR6 ;  /* 0x0000001fff047899 */ /* 0x000fe40008011406 */
[----:B------:R-:W-:Y:S02]  /*1590*/  USEL UR54, UR55, 0x10, UP0 ;  /* 0x0000001037367887 */ /* 0x000fe40008000000 */
[----:B------:R-:W-:Y:S02]  /*15a0*/  ULEA.HI UR4, UR4, UR6, URZ, 0x6 ;  /* 0x0000000604047291 */ /* 0x000fe4000f8f30ff */
[----:B------:R-:W-:Y:S02]  /*15b0*/  UIADD3 UR38, UPT, UPT, UR54, -0x1, URZ ;  /* 0xffffffff36267890 */ /* 0x000fe4000fffe0ff */
[----:B------:R-:W-:-:S02]  /*15c0*/  @UP1 UIADD3 UR38, UPT, UPT, UR54, URZ, URZ ;  /* 0x000000ff36261290 */ /* 0x000fc4000fffe0ff */
[----:B------:R-:W-:Y:S02]  /*15d0*/  USHF.R.S32.HI UR51, URZ, 0x6, UR4 ;  /* 0x00000006ff337899 */ /* 0x000fe40008011404 */
[----:B------:R-:W-:Y:S02]  /*15e0*/  UIADD3 UR56, UPT, UPT, UR55, -UR54, URZ ;  /* 0x8000003637387290 */ /* 0x000fe4000fffe0ff */
[----:B------:R-:W-:Y:S01]  /*15f0*/  UIADD3 UR38, UPT, UPT, UR38, 0x1, URZ ;  /* 0x0000000126267890 */ /* 0x000fe2000fffe0ff */
[----:B------:R-:W-:Y:S01]  /*1600*/  UMOV UR28, 0x1 ;  /* 0x00000001001c7882 */ /* 0x000fe20000000000 */
[----:B-1--4-:R-:W-:-:S10]  /*1610*/  UMOV UR36, URZ ;  /* 0x000000ff00247c82 */ /* 0x012fd40008000000 */
.L_x_33:
[----:B------:R-:W-:Y:S01]  /*1620*/  IMAD.U32 R4, RZ, RZ, UR51 ;  /* 0x00000033ff047e24 */ /* 0x000fe2000f8e00ff */
[----:B------:R-:W1:Y:S04]  /*1630*/  LDCU UR50, c[0x0][0x5c4] ;  /* 0x0000b880ff3277ac */ /* 0x000e680008000800 */
[-C--:B------:R-:W-:Y:S01]  /*1640*/  IABS R0, R4.reuse ;  /* 0x0000000400007213 */ /* 0x080fe20000000000 */
[----:B------:R-:W-:Y:S01]  /*1650*/  UMOV UR29, 0x400 ;  /* 0x00000400001d7882 */ /* 0x000fe20000000000 */
[----:B------:R-:W-:Y:S01]  /*1660*/  IABS R4, R4 ;  /* 0x0000000400047213 */ /* 0x000fe20000000000 */
[----:B------:R-:W-:Y:S01]  /*1670*/  USHF.L.U32 UR34, UR27, 0x7, URZ ;  /* 0x000000071b227899 */ /* 0x000fe200080006ff */
[----:B------:R-:W-:Y:S01]  /*1680*/  R2UR UR6, R0 ;  /* 0x00000000000672ca */ /* 0x000fe200000e0000 */
[----:B------:R-:W-:Y:S01]  /*1690*/  UMOV UR15, URZ ;  /* 0x000000ff000f7c82 */ /* 0x000fe20008000000 */
[----:B-1----:R-:W-:-:S11]  /*16a0*/  IMAD.U32 R3, RZ, RZ, UR50 ;  /* 0x00000032ff037e24 */ /* 0x002fd6000f8e00ff */
[----:B------:R-:W1:Y:S08]  /*16b0*/  I2F.RP R6, UR6 ;  /* 0x0000000600067d06 */ /* 0x000e700008209400 */
[----:B-1----:R-:W1:Y:S02]  /*16c0*/  MUFU.RCP R5, R6 ;  /* 0x0000000600057308 */ /* 0x002e640000001000 */
[----:B-1----:R-:W-:-:S06]  /*16d0*/  VIADD R5, R5, 0xffffffe ;  /* 0x0ffffffe05057836 */ /* 0x002fcc0000000000 */
[----:B------:R-:W1:Y:S02]  /*16e0*/  F2I.FTZ.U32.TRUNC.NTZ R0, R5 ;  /* 0x0000000500007305 */ /* 0x000e64000021f000 */
[----:B-1----:R-:W-:Y:S02]  /*16f0*/  R2UR UR5, R0 ;  /* 0x00000000000572ca */ /* 0x002fe400000e0000 */
[----:B------:R-:W-:Y:S01]  /*1700*/  IABS R0, R3 ;  /* 0x0000000300007213 */ /* 0x000fe20000000000 */
[----:B------:R-:W-:-:S03]  /*1710*/  IMAD.U32 R3, RZ, RZ, UR23 ;  /* 0x00000017ff037e24 */ /* 0x000fc6000f8e00ff */
[----:B------:R-:W-:Y:S01]  /*1720*/  R2UR UR8, R0 ;  /* 0x00000000000872ca */ /* 0x000fe200000e0000 */
[----:B------:R-:W-:Y:S01]  /*1730*/  IMAD.MOV R0, RZ, RZ, -R4 ;  /* 0x000000ffff007224 */ /* 0x000fe200078e0a04 */
[----:B------:R-:W-:-:S04]  /*1740*/  IABS R3, R3 ;  /* 0x0000000300037213 */ /* 0x000fc80000000000 */
[----:B------:R-:W-:Y:S01]  /*1750*/  R2UR UR9, R3 ;  /* 0x00000000030972ca */ /* 0x000fe200000e0000 */
[----:B------:R-:W-:-:S04]  /*1760*/  UIADD3 UR4, UPT, UPT, URZ, -UR5, URZ ;  /* 0x80000005ff047290 */ /* 0x000fc8000fffe0ff */
[----:B------:R-:W-:Y:S02]  /*1770*/  UIMAD UR7, UR4, UR6, URZ ;  /* 0x00000006040772a4 */ /* 0x000fe4000f8e02ff */
[----:B------:R-:W1:Y:S01]  /*1780*/  I2F.RP R3, UR8 ;  /* 0x0000000800037d06 */ /* 0x000e620008209400 */
[----:B------:R-:W-:Y:S02]  /*1790*/  UMOV UR4, URZ ;  /* 0x000000ff00047c82 */ /* 0x000fe40008000000 */
[----:B------:R-:W-:Y:S02]  /*17a0*/  UIMAD.WIDE.U32 UR4, UR5, UR7, UR4 ;  /* 0x00000007050472a5 */ /* 0x000fe4000f8e0004 */
[----:B------:R-:W-:-:S05]  /*17b0*/  R2UR UR7, R0 ;  /* 0x00000000000772ca */ /* 0x000fca00000e0000 */
[----:B------:R-:W-:Y:S02]  /*17c0*/  UMOV UR4, UR5 ;  /* 0x0000000500047c82 */ /* 0x000fe40008000000 */
[----:B------:R-:W-:Y:S01]  /*17d0*/  UIMAD.WIDE.U32 UR4, UR4, UR9, URZ ;  /* 0x00000009040472a5 */ /* 0x000fe2000f8e00ff */
[----:B-1----:R-:W1:Y:S06]  /*17e0*/  MUFU.RCP R0, R3 ;  /* 0x0000000300007308 */ /* 0x002e6c0000001000 */
[----:B------:R-:W-:Y:S02]  /*17f0*/  UMOV UR4, UR5 ;  /* 0x0000000500047c82 */ /* 0x000fe40008000000 */
[----:B------:R-:W-:Y:S01]  /*1800*/  UIMAD UR5, UR4, UR7, UR9 ;  /* 0x00000007040572a4 */ /* 0x000fe2000f8e0209 */
[----:B------:R-:W2:Y:S03]  /*1810*/  S2UR UR7, SR_CgaCtaId ;  /* 0x00000000000779c3 */ /* 0x000ea60000008800 */
[----:B------:R-:W-:Y:S01]  /*1820*/  UISETP.GT.U32.AND UP0, UPT, UR6, UR5, UPT ;  /* 0x000000050600728c */ /* 0x000fe2000bf04070 */
[----:B-1----:R-:W-:-:S02]  /*1830*/  VIADD R0, R0, 0xffffffe ;  /* 0x0ffffffe00007836 */ /* 0x002fc40000000000 */
[----:B------:R-:W-:-:S08]  /*1840*/  IMAD.U32 R3, RZ, RZ, UR28 ;  /* 0x0000001cff037e24 */ /* 0x000fd0000f8e00ff */
[----:B------:R-:W-:Y:S01]  /*1850*/  @!UP0 UIADD3 UR5, UPT, UPT, UR5, -UR6, URZ ;  /* 0x8000000605058290 */ /* 0x000fe2000fffe0ff */
[----:B------:R-:W1:Y:S01]  /*1860*/  F2I.FTZ.U32.TRUNC.NTZ R0, R0 ;  /* 0x0000000000007305 */ /* 0x000e62000021f000 */
[----:B------:R-:W-:Y:S01]  /*1870*/  @!UP0 UIADD3 UR4, UPT, UPT, UR4, 0x1, URZ ;  /* 0x0000000104048890 */ /* 0x000fe2000fffe0ff */
[----:B------:R-:W-:Y:S01]  /*1880*/  SHF.L.U32 R3, R3, 0x1f, RZ ;  /* 0x0000001f03037819 */ /* 0x000fe200000006ff */
[----:B------:R-:W-:Y:S02]  /*1890*/  UISETP.GE.U32.AND UP1, UPT, UR5, UR6, UPT ;  /* 0x000000060500728c */ /* 0x000fe4000bf26070 */
[----:B------:R-:W-:Y:S02]  /*18a0*/  ULOP3.LUT UR5, UR23, UR51, URZ, 0x3c, !UPT ;  /* 0x0000003317057292 */ /* 0x000fe4000f8e3cff */
[----:B--2---:R-:W-:Y:S02]  /*18b0*/  ULEA UR29, UR7, UR29, 0x18 ;  /* 0x0000001d071d7291 */ /* 0x004fe4000f8ec0ff */
[----:B------:R-:W-:-:S02]  /*18c0*/  UISETP.GE.AND UP0, UPT, UR5, URZ, UPT ;  /* 0x000000ff0500728c */ /* 0x000fc4000bf06270 */
[----:B------:R-:W-:-:S03]  /*18d0*/  ULEA UR7, UR36, UR29, 0x3 ;  /* 0x0000001d24077291 */ /* 0x000fc6000f8e18ff */
[----:B------:R-:W-:Y:S01]  /*18e0*/  @UP1 UIADD3 UR4, UPT, UPT, UR4, 0x1, URZ ;  /* 0x0000000104041890 */ /* 0x000fe2000fffe0ff */
[----:B-1----:R-:W-:Y:S01]  /*18f0*/  R2UR UR5, R0 ;  /* 0x00000000000572ca */ /* 0x002fe200000e0000 */
[----:B------:R-:W-:-:S05]  /*1900*/  UISETP.NE.AND UP1, UPT, UR51, URZ, UPT ;  /* 0x000000ff3300728c */ /* 0x000fca000bf25270 */
[----:B------:R-:W-:Y:S01]  /*1910*/  UMOV UR6, UR4 ;  /* 0x0000000400067c82 */ /* 0x000fe20008000000 */
[----:B------:R1:W2:Y:S01]  /*1920*/  SYNCS.PHASECHK.TRANS64.TRYWAIT P0, [UR7+0x80], R3 ;  /* 0x00008003ff0075a7 */ /* 0x0002a20008001107 */
[----:B------:R-:W-:-:S04]  /*1930*/  @!UP0 UIADD3 UR6, UPT, UPT, -UR6, URZ, URZ ;  /* 0x000000ff06068290 */ /* 0x000fc8000fffe1ff */
[----:B------:R-:W-:Y:S02]  /*1940*/  @!UP1 ULOP3.LUT UR6, URZ, UR51, URZ, 0x33, !UPT ;  /* 0x00000033ff069292 */ /* 0x000fe4000f8e33ff */
[----:B------:R-:W-:-:S04]  /*1950*/  UIADD3 UR4, UPT, UPT, URZ, -UR5, URZ ;  /* 0x80000005ff047290 */ /* 0x000fc8000fffe0ff */
[----:B------:R-:W-:Y:S01]  /*1960*/  IMAD.U32 R0, RZ, RZ, UR6 ;  /* 0x00000006ff007e24 */ /* 0x000fe2000f8e00ff */
[----:B------:R-:W-:-:S03]  /*1970*/  UIMAD UR7, UR4, UR8, URZ ;  /* 0x00000008040772a4 */ /* 0x000fc6000f8e02ff */
[----:B------:R-:W-:Y:S01]  /*1980*/  UMOV UR4, URZ ;  /* 0x000000ff00047c82 */ /* 0x000fe20008000000 */
[----:B------:R-:W-:Y:S01]  /*1990*/  IABS R0, R0 ;  /* 0x0000000000007213 */ /* 0x000fe20000000000 */
[----:B------:R-:W-:-:S03]  /*19a0*/  UIMAD.WIDE.U32 UR4, UR5, UR7, UR4 ;  /* 0x00000007050472a5 */ /* 0x000fc6000f8e0004 */
[----:B------:R-:W-:-:S04]  /*19b0*/  R2UR UR9, R0 ;  /* 0x00000000000972ca */ /* 0x000fc800000e0000 */
[----:B------:R-:W-:-:S09]  /*19c0*/  UMOV UR4, UR5 ;  /* 0x0000000500047c82 */ /* 0x000fd20008000000 */
[----:B------:R-:W-:-:S07]  /*19d0*/  UIMAD.WIDE.U32 UR4, UR4, UR9, URZ ;  /* 0x00000009040472a5 */ /* 0x000fce000f8e00ff */
[----:B------:R-:W-:Y:S02]  /*19e0*/  UMOV UR4, UR5 ;  /* 0x0000000500047c82 */ /* 0x000fe40008000000 */
[----:B------:R-:W-:-:S04]  /*19f0*/  UIADD3 UR5, UPT, UPT, -UR4, URZ, URZ ;  /* 0x000000ff04057290 */ /* 0x000fc8000fffe1ff */
[----:B------:R-:W-:-:S04]  /*1a00*/  UIMAD UR5, UR8, UR5, UR9 ;  /* 0x00000005080572a4 */ /* 0x000fc8000f8e0209 */
[----:B------:R-:W-:-:S11]  /*1a10*/  UISETP.GT.U32.AND UP0, UPT, UR8, UR5, UPT ;  /* 0x000000050800728c */ /* 0x000fd6000bf04070 */
[----:B------:R-:W-:Y:S02]  /*1a20*/  @!UP0 UIADD3 UR5, UPT, UPT, UR5, -UR8, URZ ;  /* 0x8000000805058290 */ /* 0x000fe4000fffe0ff */
[----:B------:R-:W-:Y:S02]  /*1a30*/  @!UP0 UIADD3 UR4, UPT, UPT, UR4, 0x1, URZ ;  /* 0x0000000104048890 */ /* 0x000fe4000fffe0ff */
[----:B------:R-:W-:Y:S02]  /*1a40*/  UISETP.GE.U32.AND UP1, UPT, UR5, UR8, UPT ;  /* 0x000000080500728c */ /* 0x000fe4000bf26070 */
[----:B------:R-:W-:-:S04]  /*1a50*/  ULOP3.LUT UR5, UR6, UR50, URZ, 0x3c, !UPT ;  /* 0x0000003206057292 */ /* 0x000fc8000f8e3cff */
[----:B------:R-:W-:-:S05]  /*1a60*/  UISETP.GE.AND UP0, UPT, UR5, URZ, UPT ;  /* 0x000000ff0500728c */ /* 0x000fca000bf06270 */
[----:B------:R-:W-:Y:S02]  /*1a70*/  @UP1 UIADD3 UR4, UPT, UPT, UR4, 0x1, URZ ;  /* 0x0000000104041890 */ /* 0x000fe4000fffe0ff */
[----:B------:R-:W-:-:S05]  /*1a80*/  UISETP.NE.AND UP1, UPT, UR50, URZ, UPT ;  /* 0x000000ff3200728c */ /* 0x000fca000bf25270 */
[----:B------:R-:W-:Y:S01]  /*1a90*/  UMOV UR37, UR4 ;  /* 0x0000000400257c82 */ /* 0x000fe20008000000 */
[----:B------:R-:W-:Y:S02]  /*1aa0*/  UIADD3 UR4, UPT, UPT, -UR6, URZ, URZ ;  /* 0x000000ff06047290 */ /* 0x000fe4000fffe1ff */
[----:B------:R-:W-:Y:S02]  /*1ab0*/  @!UP0 UIADD3 UR37, UPT, UPT, -UR37, URZ, URZ ;  /* 0x000000ff25258290 */ /* 0x000fe4000fffe1ff */
[----:B------:R-:W-:Y:S02]  /*1ac0*/  UISETP.GE.U32.AND UP0, UPT, UR57, 0x3f, UPT ;  /* 0x0000003f3900788c */ /* 0x000fe4000bf06070 */
[----:B------:R-:W-:Y:S02]  /*1ad0*/  @!UP1 ULOP3.LUT UR37, URZ, UR50, URZ, 0x33, !UPT ;  /* 0x00000032ff259292 */ /* 0x000fe4000f8e33ff */
[----:B------:R-:W-:Y:S02]  /*1ae0*/  UIMAD UR4, UR51, UR4, UR23 ;  /* 0x00000004330472a4 */ /* 0x000fe4000f8e0217 */
[----:B------:R-:W-:-:S02]  /*1af0*/  UIADD3 UR5, UPT, UPT, -UR37, URZ, URZ ;  /* 0x000000ff25057290 */ /* 0x000fc4000fffe1ff */
[----:B------:R-:W-:Y:S02]  /*1b00*/  USHF.L.U32 UR10, UR4, 0x6, URZ ;  /* 0x00000006040a7899 */ /* 0x000fe400080006ff */
[----:B------:R-:W-:Y:S01]  /*1b10*/  UIMAD UR50, UR50, UR5, UR6 ;  /* 0x00000005323272a4 */ /* 0x000fe2000f8e0206 */
[----:B-12---:R-:W-:Y:S11]  /*1b20*/  BRA.U !UP0, `(.L_x_18) ;  /* 0x0000000508287547 */ /* 0x006ff6000b800000 */
[----:B------:R-:W1:Y:S01]  /*1b30*/  LDCU.64 UR12, c[0x0][0x5b0] ;  /* 0x0000b600ff0c77ac */ /* 0x000e620008000a00 */
[----:B------:R-:W1:Y:S01]  /*1b40*/  LDCU.64 UR8, c[0x0][0x5d8] ;  /* 0x0000bb00ff0877ac */ /* 0x000e620008000a00 */
[----:B------:R-:W2:Y:S01]  /*1b50*/  LDCU UR19, c[0x0][0x598] ;  /* 0x0000b300ff1377ac */ /* 0x000ea20008000800 */
[----:B------:R-:W3:Y:S01]  /*1b60*/  LDCU UR18, c[0x0][0x58c] ;  /* 0x0000b180ff1277ac */ /* 0x000ee20008000800 */
[----:B------:R-:W4:Y:S01]  /*1b70*/  LDCU UR21, c[0x0][0x59c] ;  /* 0x0000b380ff1577ac */ /* 0x000f220008000800 */
[----:B------:R-:W2:Y:S01]  /*1b80*/  LDCU UR20, c[0x0][0x5a0] ;  /* 0x0000b400ff1477ac */ /* 0x000ea20008000800 */
[----:B------:R-:W2:Y:S01]  /*1b90*/  LDCU.64 UR16, c[0x0][0x590] ;  /* 0x0000b200ff1077ac */ /* 0x000ea20008000a00 */
[----:B------:R-:W2:Y:S01]  /*1ba0*/  LDCU.64 UR6, c[0x0][0x5b8] ;  /* 0x0000b700ff0677ac */ /* 0x000ea20008000a00 */
[----:B------:R-:W2:Y:S01]  /*1bb0*/  LDCU.64 UR4, c[0x0][0x5d0] ;  /* 0x0000ba00ff0477ac */ /* 0x000ea20008000a00 */
[----:B-1----:R-:W-:Y:S02]  /*1bc0*/  UIMAD UR31, UR50, UR12, UR8 ;  /* 0x0000000c321f72a4 */ /* 0x002fe4000f8e0208 */
[----:B------:R-:W-:-:S02]  /*1bd0*/  UIMAD UR30, UR37, UR13, UR9 ;  /* 0x0000000d251e72a4 */ /* 0x000fc4000f8e0209 */
[----:B------:R-:W-:Y:S01]  /*1be0*/  UIADD3 UR42, UPT, UPT, UR34, 0x40, URZ ;  /* 0x00000040222a7890 */ /* 0x000fe2000fffe0ff */
[----:B------:R-:W-:Y:S01]  /*1bf0*/  UMOV UR14, URZ ;  /* 0x000000ff000e7c82 */ /* 0x000fe20008000000 */
[----:B---34-:R-:W-:-:S10]  /*1c00*/  UMOV UR11, UR36 ;  /* 0x00000024000b7c82 */ /* 0x018fd40008000000 */
.L_x_23:
[----:B------:R-:W-:Y:S01]  /*1c10*/  @!P2 MOV R3, 0x3000 ;  /* 0x000030000003a802 */ /* 0x000fe20000000f00 */
[----:B------:R-:W-:Y:S01]  /*1c20*/  ULEA UR33, UR11, UR29, 0x3 ;  /* 0x0000001d0b217291 */ /* 0x000fe2000f8e18ff */
[----:B---3--:R-:W-:Y:S11]  /*1c30*/  @P0 BRA `(.L_x_19) ;  /* 0x0000000000100947 */ /* 0x008ff60003800000 */
[----:B------:R-:W-:Y:S04]  /*1c40*/  MOV R0, UR28 ;  /* 0x0000001c00007c02 */ /* 0x000fe80008000f00 */
[----:B------:R-:W-:Y:S04]  /*1c50*/  SHF.L.U32 R5, R0, 0x1f, RZ ;  /* 0x0000001f00057819 */ /* 0x000fe800000006ff */
[----:B------:R-:W1:Y:S02]  /*1c60*/  SYNCS.PHASECHK.TRANS64.TRYWAIT P0, [UR33+0x80], R5 ;  /* 0x00008005ff0075a7 */ /* 0x000e640008001121 */
[----:B-1----:R-:W-:Y:S05]  /*1c70*/  @!P0 BRA `(.L_x_20) ;  /* 0x0000006c00e48947 */ /* 0x002fea0003800000 */
.L_x_19:
[----:B------:R3:W-:Y:S01]  /*1c80*/  @!P2 SYNCS.ARRIVE.TRANS64 RZ, [UR33], R3 ;  /* 0x00000003ffffa9a7 */ /* 0x0007e20008000021 */
[----:B------:R-:W-:Y:S04]  /*1c90*/  BSSY.RECONVERGENT B0, `(.L_x_21) ;  /* 0x0000003000007945 */ /* 0x000fe80003800200 */
[----:B------:R-:W-:Y:S05]  /*1ca0*/  @P3 BRA `(.L_x_22) ;  /* 0x0000000000043947 */ /* 0x000fea0003800000 */
[----:B--2---:R-:W-:Y:S05]  /*1cb0*/  BPT.TRAP 0x1 ;  /* 0x000000040000795c */ /* 0x004fea0000300000 */
.L_x_22:
[----:B--2---:R-:W-:Y:S05]  /*1cc0*/  BSYNC.RECONVERGENT B0 ;  /* 0x0000000000007941 */ /* 0x004fea0003800200 */
.L_x_21:
[----:B------:R-:W-:Y:S02]  /*1cd0*/  UIADD3 UR8, UPT, UPT, UR11, 0x1, URZ ;  /* 0x000000010b087890 */ /* 0x000fe4000fffe0ff */
[----:B------:R-:W-:Y:S02]  /*1ce0*/  USHF.L.U32 UR35, UR14, 0x5, URZ ;  /* 0x000000050e237899 */ /* 0x000fe400080006ff */
[----:B------:R-:W-:Y:S02]  /*1cf0*/  UISETP.NE.AND UP0, UPT, UR8, 0x10, UPT ;  /* 0x000000100800788c */ /* 0x000fe4000bf05270 */
[----:B------:R-:W-:Y:S02]  /*1d00*/  UIADD3 UR22, UP1, UPT, UR46, 0x80, URZ ;  /* 0x000000802e167890 */ /* 0x000fe4000ff3e0ff */
[----:B------:R-:W-:Y:S02]  /*1d10*/  USEL UR9, URZ, 0x1, UP0 ;  /* 0x00000001ff097887 */ /* 0x000fe40008000000 */
[----:B------:R-:W-:Y:S02]  /*1d20*/  USEL UR36, UR8, URZ, UP0 ;  /* 0x000000ff08247287 */ /* 0x000fe40008000000 */
[----:B------:R-:W-:Y:S02]  /*1d30*/  ULOP3.LUT UR28, UR28, UR9, URZ, 0x3c, !UPT ;  /* 0x000000091c1c7292 */ /* 0x000fe4000f8e3cff */
[----:B------:R-:W-:Y:S02]  /*1d40*/  ULEA UR8, UR36, UR29, 0x3 ;  /* 0x0000001d24087291 */ /* 0x000fe4000f8e18ff */
[----:B------:R-:W-:Y:S02]  /*1d50*/  UISETP.NE.AND UP0, UPT, UR18, 0x1, UPT ;  /* 0x000000011200788c */ /* 0x000fe4000bf05270 */
[----:B------:R-:W-:Y:S01]  /*1d60*/  ULEA UR15, UR11, UR29, 0xd ;  /* 0x0000001d0b0f7291 */ /* 0x000fe2000f8e68ff */
[----:B-1----:R-:W-:Y:S01]  /*1d70*/  MOV R0, UR28 ;  /* 0x0000001c00007c02 */ /* 0x002fe20008000f00 */
[----:B------:R-:W-:Y:S02]  /*1d80*/  UISETP.NE.AND UP2, UPT, UR19, 0x1, UPT ;  /* 0x000000011300788c */ /* 0x000fe4000bf45270 */
[----:B------:R-:W-:Y:S01]  /*1d90*/  UIADD3.X UR23, UPT, UPT, URZ, UR47, URZ, UP1, !UPT ;  /* 0x0000002fff177290 */ /* 0x000fe20008ffe4ff */
[----:B---3--:R-:W-:Y:S01]  /*1da0*/  SHF.L.U32 R3, R0, 0x1f, RZ ;  /* 0x0000001f00037819 */ /* 0x008fe200000006ff */
[----:B------:R-:W-:Y:S02]  /*1db0*/  UIADD3 UR32, UPT, UPT, UR15, 0x6400, URZ ;  /* 0x000064000f207890 */ /* 0x000fe4000fffe0ff */
[----:B------:R-:W-:Y:S01]  /*1dc0*/  ULEA UR26, UR11, UR29, 0xc ;  /* 0x0000001d0b1a7291 */ /* 0x000fe2000f8e60ff */
[----:B------:R1:W3:Y:S01]  /*1dd0*/  SYNCS.PHASECHK.TRANS64.TRYWAIT P0, [UR8+0x80], R3 ;  /* 0x00008003ff0075a7 */ /* 0x0002e20008001108 */
[----:B------:R-:W-:Y:S02]  /*1de0*/  UIMAD.WIDE.U32 UR8, UR35, UR16, URZ ;  /* 0x00000010230872a5 */ /* 0x000fe4000f8e00ff */
[----:B------:R-:W-:Y:S02]  /*1df0*/  UIADD3 UR40, UPT, UPT, UR15, 0x7400, URZ ;  /* 0x000074000f287890 */ /* 0x000fe4000fffe0ff */
[----:B------:R-:W-:Y:S02]  /*1e00*/  USHF.R.U32.HI UR9, URZ, UR17, UR9 ;  /* 0x00000011ff097299 */ /* 0x000fe40008011609 */
[----:B------:R-:W-:Y:S02]  /*1e10*/  UPRMT UR27, UR31, 0x40, UR30 ;  /* 0x000000401f1b7896 */ /* 0x000fe4000800001e */
[----:B------:R-:W-:Y:S02]  /*1e20*/  USEL UR9, UR35, UR9, !UP0 ;  /* 0x0000000923097287 */ /* 0x000fe4000c000000 */
[----:B------:R-:W-:Y:S02]  /*1e30*/  UIADD3 UR24, UP0, UPT, UR46, 0x180, URZ ;  /* 0x000001802e187890 */ /* 0x000fe4000ff1e0ff */
[----:B------:R-:W-:Y:S02]  /*1e40*/  UIMAD.WIDE.U32 UR12, UR9, UR21, URZ ;  /* 0x00000015090c72a5 */ /* 0x000fe4000f8e00ff */
[----:B------:R-:W-:Y:S02]  /*1e50*/  UIADD3 UR11, UPT, UPT, -UR9, URZ, URZ ;  /* 0x000000ff090b7290 */ /* 0x000fe4000fffe1ff */
[----:B------:R-:W-:Y:S02]  /*1e60*/  USHF.R.U32.HI UR13, URZ, UR20, UR13 ;  /* 0x00000014ff0d7299 */ /* 0x000fe4000801160d */
[----:B------:R-:W-:Y:S02]  /*1e70*/  UIMAD UR11, UR18, UR11, UR35 ;  /* 0x0000000b120b72a4 */ /* 0x000fe4000f8e0223 */
[----:B------:R-:W-:Y:S02]  /*1e80*/  USEL UR13, UR9, UR13, !UP2 ;  /* 0x0000000d090d7287 */ /* 0x000fe4000d000000 */
[----:B------:R-:W-:Y:S01]  /*1e90*/  UIMAD UR11, UR11, UR6, UR4 ;  /* 0x000000060b0b72a4 */ /* 0x000fe2000f8e0204 */
[----:B------:R-:W-:Y:S01]  /*1ea0*/  UMOV UR44, 0x0 ;  /* 0x00000000002c7882 */ /* 0x000fe20000000000 */
[----:B------:R-:W-:Y:S01]  /*1eb0*/  UMOV UR45, 0x10000000 ;  /* 0x10000000002d7882 */ /* 0x000fe20000000000 */
[----:B------:R-:W-:Y:S01]  /*1ec0*/  UIADD3 UR8, UPT, UPT, -UR13, URZ, URZ ;  /* 0x000000ff0d087290 */ /* 0x000fe2000fffe1ff */
[----:B------:R-:W-:Y:S01]  /*1ed0*/  UTMALDG.2D [UR32], [UR22], desc[UR44] ;  /* 0x00002c20160075b4 */ /* 0x000fe20008009000 */
[----:B------:R-:W-:Y:S02]  /*1ee0*/  UIADD3.X UR25, UPT, UPT, URZ, UR47, URZ, UP0, !UPT ;  /* 0x0000002fff197290 */ /* 0x000fe400087fe4ff */
[----:B------:R-:W-:Y:S01]  /*1ef0*/  UIMAD UR9, UR19, UR8, UR9 ;  /* 0x00000008130972a4 */ /* 0x000fe2000f8e0209 */
[----:B------:R-:W-:Y:S01]  /*1f00*/  UMOV UR41, UR33 ;  /* 0x0000002100297c82 */ /* 0x000fe20008000000 */
[----:B------:R-:W-:Y:S01]  /*1f10*/  UMOV UR43, UR35 ;  /* 0x00000023002b7c82 */ /* 0x000fe20008000000 */
[----:B------:R-:W-:Y:S01]  /*1f20*/  UIADD3 UR8, UPT, UPT, UR26, 0x26400, URZ ;  /* 0x000264001a087890 */ /* 0x000fe2000fffe0ff */
[----:B------:R-:W-:Y:S01]  /*1f30*/  UTMALDG.2D [UR40], [UR22], desc[UR44] ;  /* 0x00002c28160075b4 */ /* 0x000fe20008009000 */
[----:B------:R-:W-:Y:S02]  /*1f40*/  UIMAD UR12, UR9, UR7, UR5 ;  /* 0x00000007090c72a4 */ /* 0x000fe4000f8e0205 */
[----:B------:R-:W-:Y:S01]  /*1f50*/  UPRMT UR15, UR27, 0x5410, URZ ;  /* 0x000054101b0f7896 */ /* 0x000fe200080000ff */
[----:B------:R-:W-:Y:S01]  /*1f60*/  UMOV UR9, UR33 ;  /* 0x0000002100097c82 */ /* 0x000fe20008000000 */
[----:B------:R-:W-:Y:S04]  /*1f70*/  UIADD3 UR14, UPT, UPT, UR14, 0x1, URZ ;  /* 0x000000010e0e7890 */ /* 0x000fe8000fffe0ff */
[----:B------:R-:W-:Y:S03]  /*1f80*/  UISETP.NE.AND UP0, UPT, UR14, UR38, UPT ;  /* 0x000000260e00728c */ /* 0x000fe6000bf05270 */
[----:B------:R2:W-:Y:S02]  /*1f90*/  UTMALDG.4D.IM2COL [UR8], [UR24], UR15 ;  /* 0x00000008180073b4 */ /* 0x0005e4000805800f */
[----:B--2---:R-:W-:Y:S01]  /*1fa0*/  UMOV UR15, UR38 ;  /* 0x00000026000f7c82 */ /* 0x004fe20008000000 */
[----:B------:R-:W-:Y:S03]  /*1fb0*/  UMOV UR11, UR36 ;  /* 0x00000024000b7c82 */ /* 0x000fe60008000000 */
[----:B-1----:R-:W-:Y:S05]  /*1fc0*/  BRA.U UP0, `(.L_x_23) ;  /* 0xfffffffd00107547 */ /* 0x002fea000b83ffff */
.L_x_18:
[----:B------:R-:W-:Y:S01]  /*1fd0*/  ULEA UR4, UR36, UR29, 0x3 ;  /* 0x0000001d24047291 */ /* 0x000fe2000f8e18ff */
[----:B------:R-:W-:Y:S01]  /*1fe0*/  MOV R0, UR28 ;  /* 0x0000001c00007c02 */ /* 0x000fe20008000f00 */
[----:B------:R-:W-:Y:S01]  /*1ff0*/  @!P1 SYNCS.ARRIVE.TRANS64.A1T0 RZ, [UR29+0x138], RZ ;  /* 0x000138ffffff99a7 */ /* 0x000fe2000810001d */
[----:B------:R-:W-:Y:S02]  /*2000*/  UISETP.GT.AND UP0, UPT, UR55, UR54, UPT ;  /* 0x000000363700728c */ /* 0x000fe4000bf04270 */
[----:B------:R-:W-:-:S04]  /*2010*/  SHF.L.U32 R0, R0, 0x1f, RZ ;  /* 0x0000001f00007819 */ /* 0x000fc800000006ff */
[----:B---3--:R1:W2:Y:S03]  /*2020*/  SYNCS.PHASECHK.TRANS64.TRYWAIT P0, [UR4+0x80], R0 ;  /* 0x00008000ff0075a7 */ /* 0x0082a60008001104 */
[----:B------:R-:W-:Y:S05]  /*2030*/  BRA.U !UP0, `(.L_x_24) ;  /* 0x00000005082c7547 */ /* 0x000fea000b800000 */
[----:B------:R-:W3:Y:S01]  /*2040*/  LDCU.64 UR8, c[0x0][0x5b0] ;  /* 0x0000b600ff0877ac */ /* 0x000ee20008000a00 */
[----:B------:R-:W3:Y:S01]  /*2050*/  LDCU.64 UR32, c[0x0][0x5d8] ;  /* 0x0000bb00ff2077ac */ /* 0x000ee20008000a00 */
[----:B------:R-:W4:Y:S01]  /*2060*/  LDCU UR18, c[0x0][0x598] ;  /* 0x0000b300ff1277ac */ /* 0x000f220008000800 */
[----:B------:R-:W1:Y:S01]  /*2070*/  LDCU UR14, c[0x0][0x58c] ;  /* 0x0000b180ff0e77ac */ /* 0x000e620008000800 */
[----:B------:R-:W1:Y:S01]  /*2080*/  LDCU UR20, c[0x0][0x59c] ;  /* 0x0000b380ff1477ac */ /* 0x000e620008000800 */
[----:B------:R-:W1:Y:S01]  /*2090*/  LDCU UR19, c[0x0][0x5a0] ;  /* 0x0000b400ff1377ac */ /* 0x000e620008000800 */
[----:B---3--:R-:W-:Y:S01]  /*20a0*/  UIMAD UR33, UR37, UR9, UR33 ;  /* 0x00000009252172a4 */ /* 0x008fe2000f8e0221 */
[----:B------:R-:W3:Y:S01]  /*20b0*/  LDCU.64 UR16, c[0x0][0x590] ;  /* 0x0000b200ff1077ac */ /* 0x000ee20008000a00 */
[----:B------:R-:W1:Y:S01]  /*20c0*/  LDCU.64 UR6, c[0x0][0x5b8] ;  /* 0x0000b700ff0677ac */ /* 0x000e620008000a00 */
[----:B------:R-:W1:Y:S01]  /*20d0*/  LDCU.64 UR4, c[0x0][0x5d0] ;  /* 0x0000ba00ff0477ac */ /* 0x000e620008000a00 */
[----:B------:R-:W-:-:S02]  /*20e0*/  UIMAD UR35, UR50, UR8, UR32 ;  /* 0x00000008322372a4 */ /* 0x000fc4000f8e0220 */
[----:B------:R-:W-:Y:S02]  /*20f0*/  UIADD3 UR37, UPT, UPT, UR56, UR15, URZ ;  /* 0x0000000f38257290 */ /* 0x000fe4000fffe0ff */
[----:B------:R-:W-:Y:S01]  /*2100*/  UIADD3 UR42, UPT, UPT, UR34, 0x40, URZ ;  /* 0x00000040222a7890 */ /* 0x000fe2000fffe0ff */
[----:B----4-:R-:W-:-:S11]  /*2110*/  UMOV UR11, UR36 ;  /* 0x00000024000b7c82 */ /* 0x010fd60008000000 */
.L_x_29:
[----:B------:R-:W-:Y:S01]  /*2120*/  @!P2 MOV R3, 0x3000 ;  /* 0x000030000003a802 */ /* 0x000fe20000000f00 */
[----:B------:R-:W-:Y:S01]  /*2130*/  ULEA UR25, UR11, UR29, 0x3 ;  /* 0x0000001d0b197291 */ /* 0x000fe2000f8e18ff */
[----:B-12---:R-:W-:Y:S11]  /*2140*/  @P0 BRA `(.L_x_25) ;  /* 0x0000000000100947 */ /* 0x006ff60003800000 */
[----:B-1----:R-:W-:Y:S04]  /*2150*/  MOV R0, UR28 ;  /* 0x0000001c00007c02 */ /* 0x002fe80008000f00 */
[----:B------:R-:W-:Y:S04]  /*2160*/  SHF.L.U32 R5, R0, 0x1f, RZ ;  /* 0x0000001f00057819 */ /* 0x000fe800000006ff */
[----:B------:R-:W1:Y:S02]  /*2170*/  SYNCS.PHASECHK.TRANS64.TRYWAIT P0, [UR25+0x80], R5 ;  /* 0x00008005ff0075a7 */ /* 0x000e640008001119 */
[----:B-1----:R-:W-:Y:S05]  /*2180*/  @!P0 BRA `(.L_x_26) ;  /* 0x0000006800b88947 */ /* 0x002fea0003800000 */
.L_x_25:
[----:B------:R2:W-:Y:S01]  /*2190*/  @!P2 SYNCS.ARRIVE.TRANS64 RZ, [UR25], R3 ;  /* 0x00000003ffffa9a7 */ /* 0x0005e20008000019 */
[----:B------:R-:W-:Y:S04]  /*21a0*/  BSSY.RECONVERGENT B0, `(.L_x_27) ;  /* 0x0000003000007945 */ /* 0x000fe80003800200 */
[----:B------:R-:W-:Y:S05]  /*21b0*/  @P3 BRA `(.L_x_28) ;  /* 0x0000000000043947 */ /* 0x000fea0003800000 */
[----:B-1-3--:R-:W-:Y:S05]  /*21c0*/  BPT.TRAP 0x1 ;  /* 0x000000040000795c */ /* 0x00afea0000300000 */
.L_x_28:
[----:B-1-3--:R-:W-:Y:S05]  /*21d0*/  BSYNC.RECONVERGENT B0 ;  /* 0x0000000000007941 */ /* 0x00afea0003800200 */
.L_x_27:
        /* <DEDUP_REMOVED lines=10> */
[----:B------:R-:W-:Y:S01]  /*2280*/  MOV R0, UR28 ;  /* 0x0000001c00007c02 */ /* 0x000fe20008000f00 */
[----:B------:R-:W-:Y:S02]  /*2290*/  UISETP.NE.AND UP2, UPT, UR18, 0x1, UPT ;  /* 0x000000011200788c */ /* 0x000fe4000bf45270 */
[----:B------:R-:W-:Y:S01]  /*22a0*/  UIADD3.X UR23, UPT, UPT, URZ, UR47, URZ, UP1, !UPT ;  /* 0x0000002fff177290 */ /* 0x000fe20008ffe4ff */
[----:B--2---:R-:W-:Y:S01]  /*22b0*/  SHF.L.U32 R3, R0, 0x1f, RZ ;  /* 0x0000001f00037819 */ /* 0x004fe200000006ff */
[----:B------:R-:W-:Y:S02]  /*22c0*/  UIADD3 UR24, UPT, UPT, UR21, 0x6400, URZ ;  /* 0x0000640015187890 */ /* 0x000fe4000fffe0ff */
[----:B------:R-:W-:Y:S01]  /*22d0*/  ULEA UR31, UR11, UR29, 0xc ;  /* 0x0000001d0b1f7291 */ /* 0x000fe2000f8e60ff */
[----:B------:R4:W1:Y:S01]  /*22e0*/  SYNCS.PHASECHK.TRANS64.TRYWAIT P0, [UR8+0x80], R3 ;  /* 0x00008003ff0075a7 */ /* 0x0008620008001108 */
        /* <DEDUP_REMOVED lines=8> */
[----:B------:R-:W-:Y:S02]  /*2370*/  UPRMT UR21, UR32, 0x5410, URZ ;  /* 0x0000541020157896 */ /* 0x000fe400080000ff */
[----:B------:R-:W-:Y:S02]  /*2380*/  UIMAD UR11, UR14, UR11, UR27 ;  /* 0x0000000b0e0b72a4 */ /* 0x000fe4000f8e021b */
[----:B------:R-:W-:Y:S02]  /*2390*/  UIADD3 UR15, UPT, UPT, UR15, 0x1, URZ ;  /* 0x000000010f0f7890 */ /* 0x000fe4000fffe0ff */
[----:B------:R-:W-:Y:S01]  /*23a0*/  UIMAD UR11, UR11, UR6, UR4 ;  /* 0x000000060b0b72a4 */ /* 0x000fe2000f8e0204 */
[----:B------:R-:W-:Y:S01]  /*23b0*/  UMOV UR44, 0x0 ;  /* 0x00000000002c7882 */ /* 0x000fe20000000000 */
[----:B------:R-:W-:Y:S01]  /*23c0*/  UMOV UR12, UR13 ;  /* 0x0000000d000c7c82 */ /* 0x000fe20008000000 */
[----:B------:R-:W-:Y:S01]  /*23d0*/  UMOV UR45, 0x10000000 ;  /* 0x10000000002d7882 */ /* 0x000fe20000000000 */
[----:B------:R-:W-:Y:S01]  /*23e0*/  USHF.R.U32.HI UR12, URZ, UR19, UR12 ;  /* 0x00000013ff0c7299 */ /* 0x000fe2000801160c */
[----:B------:R-:W-:Y:S01]  /*23f0*/  UMOV UR26, UR34 ;  /* 0x00000022001a7c82 */ /* 0x000fe20008000000 */
[----:B------:R-:W-:Y:S01]  /*2400*/  UMOV UR41, UR25 ;  /* 0x0000001900297c82 */ /* 0x000fe20008000000 */
[----:B------:R-:W-:Y:S01]  /*2410*/  UTMALDG.2D [UR24], [UR22], desc[UR44] ;  /* 0x00002c18160075b4 */ /* 0x000fe20008009000 */
[----:B------:R-:W-:Y:S01]  /*2420*/  USEL UR13, UR9, UR12, !UP2 ;  /* 0x0000000c090d7287 */ /* 0x000fe2000d000000 */
[----:B------:R-:W-:Y:S03]  /*2430*/  UMOV UR43, UR27 ;  /* 0x0000001b002b7c82 */ /* 0x000fe60008000000 */
[----:B------:R-:W-:Y:S01]  /*2440*/  UIADD3 UR8, UPT, UPT, -UR13, URZ, URZ ;  /* 0x000000ff0d087290 */ /* 0x000fe2000fffe1ff */
[----:B------:R-:W-:Y:S03]  /*2450*/  UTMALDG.2D [UR40], [UR22], desc[UR44] ;  /* 0x00002c28160075b4 */ /* 0x000fe60008009000 */
[----:B------:R-:W-:Y:S02]  /*2460*/  UIMAD UR9, UR18, UR8, UR9 ;  /* 0x00000008120972a4 */ /* 0x000fe4000f8e0209 */
[----:B------:R-:W-:Y:S02]  /*2470*/  UIADD3 UR8, UPT, UPT, UR31, 0x26400, URZ ;  /* 0x000264001f087890 */ /* 0x000fe4000fffe0ff */
[----:B------:R-:W-:Y:S02]  /*2480*/  UIMAD UR12, UR9, UR7, UR5 ;  /* 0x00000007090c72a4 */ /* 0x000fe4000f8e0205 */
[----:B------:R-:W-:Y:S01]  /*2490*/  UIADD3.X UR31, UPT, UPT, URZ, UR47, URZ, UP0, !UPT ;  /* 0x0000002fff1f7290 */ /* 0x000fe200087fe4ff */
[----:B------:R-:W-:Y:S01]  /*24a0*/  UMOV UR9, UR25 ;  /* 0x0000001900097c82 */ /* 0x000fe20008000000 */
[----:B------:R-:W-:Y:S07]  /*24b0*/  UISETP.NE.AND UP0, UPT, UR15, UR37, UPT ;  /* 0x000000250f00728c */ /* 0x000fee000bf05270 */
[----:B------:R2:W-:Y:S02]  /*24c0*/  UTMALDG.4D.IM2COL [UR8], [UR30], UR21 ;  /* 0x000000081e0073b4 */ /* 0x0005e40008058015 */
[----:B--2---:R-:W-:Y:S01]  /*24d0*/  UMOV UR11, UR36 ;  /* 0x00000024000b7c82 */ /* 0x004fe20008000000 */
[----:B----4-:R-:W-:Y:S05]  /*24e0*/  BRA.U UP0, `(.L_x_29) ;  /* 0xfffffffd000c7547 */ /* 0x010fea000b83ffff */
.L_x_24:
[----:B------:R-:W-:Y:S01]  /*24f0*/  SHF.L.U32 R3, R2, 0x1f, RZ ;  /* 0x0000001f02037819 */ /* 0x000fe200000006ff */
[----:B------:R-:W-:-:S03]  /*2500*/  NOP ;  /* 0x0000000000007918 */ /* 0x000fc60000000000 */
[----:B-12---:R-:W1:Y:S02]  /*2510*/  SYNCS.PHASECHK.TRANS64.TRYWAIT P0, [UR29+0x140], R3 ;  /* 0x00014003ff0075a7 */ /* 0x006e64000800111d */
[----:B-1----:R-:W-:Y:S05]  /*2520*/  @!P0 BRA `(.L_x_30) ;  /* 0x0000006400e88947 */ /* 0x002fea0003800000 */
.L_x_123:
[----:B------:R-:W2:Y:S01]  /*2530*/  LDS.128 R4, [UR29+0x180] ;  /* 0x0001801dff047984 */ /* 0x000ea20008000c00 */
[----:B------:R-:W-:Y:S02]  /*2540*/  UIADD3 UR4, UPT, UPT, UR29, 0x148, URZ ;  /* 0x000001481d047890 */ /* 0x000fe4000fffe0ff */
[----:B------:R-:W-:Y:S01]  /*2550*/  UISETP.GE.AND UP0, UPT, UR39, 0x1, UPT ;  /* 0x000000012700788c */ /* 0x000fe2000bf06270 */
[----:B------:R-:W-:Y:S01]  /*2560*/  @!PT LDS RZ, [RZ] ;  /* 0x00000000fffff984 */ /* 0x000fe20000000800 */
[----:B------:R-:W-:Y:S01]  /*2570*/  @!PT LDS RZ, [RZ] ;  /* 0x00000000fffff984 */ /* 0x000fe20000000800 */
[----:B------:R-:W-:Y:S01]  /*2580*/  @!PT LDS RZ, [RZ] ;  /* 0x00000000fffff984 */ /* 0x000fe20000000800 */
[----:B------:R-:W-:Y:S01]  /*2590*/  @!PT LDS RZ, [RZ] ;  /* 0x00000000fffff984 */ /* 0x000fe20000000800 */
[----:B------:R3:W-:Y:S06]  /*25a0*/  MEMBAR.ALL.CTA ;  /* 0x0000000000007992 */ /* 0x0007ec0000008000 */
[----:B---3--:R-:W3:Y:S01]  /*25b0*/  FENCE.VIEW.ASYNC.S ;  /* 0x00000000000073c6 */ /* 0x008ee20000000000 */
[----:B------:R-:W-:-:S09]  /*25c0*/  UPRMT UR4, URZ, 0x654, UR4 ;  /* 0x00000654ff047896 */ /* 0x000fd20008000004 */
[----:B---3--:R-:W-:Y:S01]  /*25d0*/  SYNCS.ARRIVE.TRANS64.RED.A1T0 RZ, [UR4], RZ ;  /* 0x000000ffffff79a7 */ /* 0x008fe20008100404 */
[----:B--2---:R-:W-:-:S13]  /*25e0*/  LOP3.LUT P0, RZ, R6, 0x1, RZ, 0xc0, !PT ;  /* 0x0000000106ff7812 */ /* 0x004fda000780c0ff */
[----:B------:R-:W-:Y:S01]  /*25f0*/  VOTEU.ANY UP1, P0 ;  /* 0x0000000000ff7886 */ /* 0x000fe20000020100 */
[----:B------:R-:W-:-:S13]  /*2600*/  PLOP3.LUT P0, PT, PT, PT, UP1, 0x80, 0x8 ;  /* 0x000000000008781c */ /* 0x000fda0003f0f018 */
[----:B-1----:R-:W-:Y:S02]  /*2610*/  @P0 MOV R0, R4 ;  /* 0x0000000400000202 */ /* 0x002fe40000000f00 */
[----:B------:R-:W-:Y:S02]  /*2620*/  @P0 LOP3.LUT R4, R5, 0xffff, RZ, 0xc0, !PT ;  /* 0x0000ffff05040812 */ /* 0x000fe400078ec0ff */
[----:B------:R-:W-:Y:S02]  /*2630*/  @P0 R2UR UR6, R0 ;  /* 0x00000000000602ca */ /* 0x000fe400000e0000 */
[----:B------:R-:W-:-:S11]  /*2640*/  @P0 R2UR UR5, R4 ;  /* 0x00000000040502ca */ /* 0x000fd600000e0000 */
[----:B------:R-:W-:Y:S02]  /*2650*/  @UP1 UMOV UR49, UR6 ;  /* 0x0000000600311c82 */ /* 0x000fe40008000000 */
[----:B------:R-:W-:Y:S01]  /*2660*/  @UP1 UMOV UR48, UR5 ;  /* 0x0000000500301c82 */ /* 0x000fe20008000000 */
[----:B------:R-:W-:Y:S05]  /*2670*/  BRA.U !UP0, `(.L_x_31) ;  /* 0x0000000108d47547 */ /* 0x000fea000b800000 */
[----:B------:R-:W1:Y:S01]  /*2680*/  LDCU.128 UR16, c[0x0][0xb10] ;  /* 0x00016200ff1077ac */ /* 0x000e620008000c00 */
[----:B------:R-:W2:Y:S01]  /*2690*/  LDCU UR21, c[0x0][0xb20] ;  /* 0x00016400ff1577ac */ /* 0x000ea20008000800 */
[----:B------:R-:W3:Y:S01]  /*26a0*/  LDCU UR20, c[0x0][0xb0c] ;  /* 0x00016180ff1477ac */ /* 0x000ee20008000800 */
[----:B------:R-:W4:Y:S01]  /*26b0*/  LDCU.64 UR14, c[0x0][0xb28] ;  /* 0x00016500ff0e77ac */ /* 0x000f220008000a00 */
[----:B------:R-:W-:Y:S02]  /*26c0*/  UISETP.NE.AND UP3, UPT, UR39, 0x1, UPT ;  /* 0x000000012700788c */ /* 0x000fe4000bf65270 */
[----:B-1----:R-:W-:Y:S02]  /*26d0*/  UIMAD.WIDE.U32 UR4, UR52, UR19, URZ ;  /* 0x00000013340472a5 */ /* 0x002fe4000f8e00ff */
[----:B------:R-:W-:Y:S02]  /*26e0*/  UIMAD.WIDE.U32 UR6, UR53, UR16, URZ ;  /* 0x00000010350672a5 */ /* 0x000fe4000f8e00ff */
[----:B------:R-:W-:-:S02]  /*26f0*/  UISETP.NE.AND UP0, UPT, UR18, 0x1, UPT ;  /* 0x000000011200788c */ /* 0x000fc4000bf05270 */
[----:B------:R-:W-:Y:S01]  /*2700*/  UIMAD.WIDE.U32 UR10, UR48, UR19, URZ ;  /* 0x00000013300a72a5 */ /* 0x000fe2000f8e00ff */
[----:B------:R-:W-:Y:S01]  /*2710*/  UMOV UR4, UR5 ;  /* 0x0000000500047c82 */ /* 0x000fe20008000000 */
[----:B---3--:R-:W-:Y:S02]  /*2720*/  UISETP.NE.AND UP2, UPT, UR20, 0x1, UPT ;  /* 0x000000011400788c */ /* 0x008fe4000bf45270 */
[----:B--2---:R-:W-:Y:S02]  /*2730*/  USHF.R.U32.HI UR5, URZ, UR21, UR4 ;  /* 0x00000015ff057299 */ /* 0x004fe40008011604 */
[----:B------:R-:W-:Y:S01]  /*2740*/  UIMAD.WIDE.U32 UR12, UR49, UR16, URZ ;  /* 0x00000010310c72a5 */ /* 0x000fe2000f8e00ff */
[----:B------:R-:W-:Y:S01]  /*2750*/  UMOV UR4, UR7 ;  /* 0x0000000700047c82 */ /* 0x000fe20008000000 */
[----:B------:R-:W-:Y:S02]  /*2760*/  USEL UR5, UR52, UR5, !UP0 ;  /* 0x0000000534057287 */ /* 0x000fe4000c000000 */
[----:B------:R-:W-:-:S02]  /*2770*/  USHF.R.U32.HI UR4, URZ, UR17, UR4 ;  /* 0x00000011ff047299 */ /* 0x000fc40008011604 */
[----:B----4-:R-:W-:Y:S02]  /*2780*/  UIMAD.WIDE.U32 UR8, UR5, UR14, URZ ;  /* 0x0000000e050872a5 */ /* 0x010fe4000f8e00ff */
[----:B------:R-:W-:Y:S01]  /*2790*/  USEL UR6, UR53, UR4, !UP2 ;  /* 0x0000000435067287 */ /* 0x000fe2000d000000 */
[----:B------:R-:W-:Y:S02]  /*27a0*/  UMOV UR12, UR13 ;  /* 0x0000000d000c7c82 */ /* 0x000fe40008000000 */
[----:B------:R-:W-:Y:S01]  /*27b0*/  UMOV UR4, UR11 ;  /* 0x0000000b00047c82 */ /* 0x000fe20008000000 */
[----:B------:R-:W-:Y:S01]  /*27c0*/  UIMAD.WIDE.U32 UR10, UR6, UR14, URZ ;  /* 0x0000000e060a72a5 */ /* 0x000fe2000f8e00ff */
[----:B------:R-:W-:Y:S01]  /*27d0*/  UMOV UR8, UR9 ;  /* 0x0000000900087c82 */ /* 0x000fe20008000000 */
[----:B------:R-:W-:Y:S02]  /*27e0*/  USHF.R.U32.HI UR4, URZ, UR21, UR4 ;  /* 0x00000015ff047299 */ /* 0x000fe40008011604 */
[----:B------:R-:W-:-:S03]  /*27f0*/  @UP3 USHF.R.U32.HI UR5, URZ, UR15, UR8 ;  /* 0x0000000fff053299 */ /* 0x000fc60008011608 */
[----:B------:R-:W-:Y:S01]  /*2800*/  UMOV UR10, UR11 ;  /* 0x0000000b000a7c82 */ /* 0x000fe20008000000 */
[----:B------:R-:W-:Y:S02]  /*2810*/  USHF.R.U32.HI UR17, URZ, UR17, UR12 ;  /* 0x00000011ff117299 */ /* 0x000fe4000801160c */
[----:B------:R-:W-:Y:S02]  /*2820*/  USEL UR4, UR48, UR4, !UP0 ;  /* 0x0000000430047287 */ /* 0x000fe4000c000000 */
[----:B------:R-:W-:Y:S02]  /*2830*/  @UP3 USHF.R.U32.HI UR6, URZ, UR15, UR10 ;  /* 0x0000000fff063299 */ /* 0x000fe4000801160a */
[----:B------:R-:W-:Y:S02]  /*2840*/  UIMAD UR7, UR39, UR5, URZ ;  /* 0x00000005270772a4 */ /* 0x000fe4000f8e02ff */
[----:B------:R-:W-:Y:S02]  /*2850*/  USEL UR5, UR49, UR17, !UP2 ;  /* 0x0000001131057287 */ /* 0x000fe4000d000000 */
[----:B------:R-:W-:-:S02]  /*2860*/  UIMAD UR10, UR39, UR6, URZ ;  /* 0x00000006270a72a4 */ /* 0x000fc4000f8e02ff */
[----:B------:R-:W-:Y:S02]  /*2870*/  UISETP.GE.AND UP0, UPT, UR4, UR7, UPT ;  /* 0x000000070400728c */ /* 0x000fe4000bf06270 */
[----:B------:R-:W-:Y:S02]  /*2880*/  UIMAD.WIDE.U32 UR8, UR4, UR14, URZ ;  /* 0x0000000e040872a5 */ /* 0x000fe4000f8e00ff */
[----:B------:R-:W-:Y:S02]  /*2890*/  UISETP.GE.OR UP0, UPT, UR5, UR10, UP0 ;  /* 0x0000000a0500728c */ /* 0x000fe40008706670 */
[----:B------:R-:W-:-:S03]  /*28a0*/  UIMAD.WIDE.U32 UR10, UR5, UR14, URZ ;  /* 0x0000000e050a72a5 */ /* 0x000fc6000f8e00ff */
[----:B------:R-:W-:Y:S01]  /*28b0*/  UMOV UR7, UR9 ;  /* 0x0000000900077c82 */ /* 0x000fe20008000000 */
[----:B------:R-:W-:Y:S02]  /*28c0*/  UIADD3 UR9, UPT, UPT, -UR4, URZ, URZ ;  /* 0x000000ff04097290 */ /* 0x000fe4000fffe1ff */
[----:B------:R-:W-:Y:S02]  /*28d0*/  USHF.R.U32.HI UR7, URZ, UR15, UR7 ;  /* 0x0000000fff077299 */ /* 0x000fe40008011607 */
[----:B------:R-:W-:Y:S02]  /*28e0*/  UIMAD UR10, UR18, UR9, UR48 ;  /* 0x00000009120a72a4 */ /* 0x000fe4000f8e0230 */
[----:B------:R-:W-:Y:S01]  /*28f0*/  USEL UR7, UR4, UR7, !UP3 ;  /* 0x0000000704077287 */ /* 0x000fe2000d800000 */
[----:B------:R-:W-:Y:S01]  /*2900*/  @!UP0 UMOV UR8, UR11 ;  /* 0x0000000b00088c82 */ /* 0x000fe20008000000 */
[----:B------:R-:W-:Y:S02]  /*2910*/  UIADD3 UR11, UPT, UPT, -UR5, URZ, URZ ;  /* 0x000000ff050b7290 */ /* 0x000fe4000fffe1ff */
[----:B------:R-:W-:-:S02]  /*2920*/  @!UP0 USHF.R.U32.HI UR8, URZ, UR15, UR8 ;  /* 0x0000000fff088299 */ /* 0x000fc40008011608 */
[----:B------:R-:W-:Y:S02]  /*2930*/  UIADD3 UR9, UPT, UPT, -UR7, URZ, URZ ;  /* 0x000000ff07097290 */ /* 0x000fe4000fffe1ff */
[----:B------:R-:W-:Y:S02]  /*2940*/  @!UP0 USEL UR8, UR5, UR8, !UP3 ;  /* 0x0000000805088287 */ /* 0x000fe4000d800000 */
[----:B------:R-:W-:Y:S02]  /*2950*/  UIMAD UR9, UR39, UR9, UR4 ;  /* 0x00000009270972a4 */ /* 0x000fe4000f8e0204 */
[----:B------:R-:W-:Y:S02]  /*2960*/  @!UP0 UIADD3 UR7, UPT, UPT, UR7, -UR8, URZ ;  /* 0x8000000807078290 */ /* 0x000fe4000fffe0ff */
[----:B------:R-:W-:Y:S02]  /*2970*/  @!UP0 UIMAD UR8, UR9, UR6, UR8 ;  /* 0x00000006090882a4 */ /* 0x000fe4000f8e0208 */
[----:B------:R-:W-:-:S02]  /*2980*/  @!UP0 UIMAD UR4, UR39, UR7, UR5 ;  /* 0x00000007270482a4 */ /* 0x000fc4000f8e0205 */
[----:B------:R-:W-:Y:S02]  /*2990*/  UIMAD UR6, UR20, UR11, UR49 ;  /* 0x0000000b140672a4 */ /* 0x000fe4000f8e0231 */
[----:B------:R-:W-:Y:S01]  /*29a0*/  UIMAD UR48, UR4, UR18, UR10 ;  /* 0x00000012043072a4 */ /* 0x000fe2000f8e020a */
[----:B------:R-:W-:Y:S02]  /*29b0*/  @!UP0 UMOV UR5, UR8 ;  /* 0x0000000800058c82 */ /* 0x000fe40008000000 */
[----:B------:R-:W-:-:S12]  /*29c0*/  UIMAD UR49, UR5, UR20, UR6 ;  /* 0x00000014053172a4 */ /* 0x000fd8000f8e0206 */
.L_x_31:
        /* <DEDUP_REMOVED lines=20> */
.L_x_32:
[----:B------:R-:W-:Y:S02]  /*2b10*/  R2UR UR5, R89 ;  /* 0x00000000590572ca */ /* 0x000fe400000e0000 */
[----:B------:R-:W-:Y:S02]  /*2b20*/  R2UR UR4, R88 ;  /* 0x00000000580472ca */ /* 0x000fe400000e0000 */
[----:B------:R-:W-:Y:S02]  /*2b30*/  PLOP3.LUT P1, PT, PT, PT, PT, 0x80, 0x8 ;  /* 0x000000000008781c */ /* 0x000fe40003f2f070 */
[----:B------:R-:W-:-:S07]  /*2b40*/  LOP3.LUT R2, R2, 0x1, RZ, 0x3c, !PT ;  /* 0x0000000102027812 */ /* 0x000fce00078e3cff */
[----:B------:R-:W-:Y:S02]  /*2b50*/  UIADD3 UR27, UPT, UPT, UR49, UR5, URZ ;  /* 0x00000005311b7290 */ /* 0x000fe4000fffe0ff */
[----:B------:R-:W-:Y:S01]  /*2b60*/  UIADD3 UR23, UPT, UPT, UR48, UR4, URZ ;  /* 0x0000000430177290 */ /* 0x000fe2000fffe0ff */
[----:B------:R-:W-:Y:S11]  /*2b70*/  BRA.U UP1, `(.L_x_33) ;  /* 0xffffffe901a87547 */ /* 0x000ff6000b83ffff */
[----:B------:R-:W-:Y:S01]  /*2b80*/  UIADD3 UR29, UPT, UPT, UR29, 0x80, URZ ;  /* 0x000000801d1d7890 */ /* 0x000fe2000fffe0ff */
[----:B------:R-:W-:-:S03]  /*2b90*/  MOV R3, UR28 ;  /* 0x0000001c00037c02 */ /* 0x000fc60008000f00 */
[----:B------:R-:W-:Y:S01]  /*2ba0*/  ULEA UR4, UR36, UR29, 0x3 ;  /* 0x0000001d24047291 */ /* 0x000fe2000f8e18ff */
[----:B------:R-:W-:-:S08]  /*2bb0*/  SHF.L.U32 R3, R3, 0x1f, RZ ;  /* 0x0000001f03037819 */ /* 0x000fd000000006ff */
[----:B------:R-:W1:Y:S02]  /*2bc0*/  SYNCS.PHASECHK.TRANS64.TRYWAIT P0, [UR4], R3 ;  /* 0x00000003ff0075a7 */ /* 0x000e640008001104 */
[----:B-1----:R-:W-:Y:S05]  /*2bd0*/  @!P0 BRA `(.L_x_34) ;  /* 0x0000006000548947 */ /* 0x002fea0003800000 */
.L_x_125:
[----:B------:R-:W-:-:S04]  /*2be0*/  UIADD3 UR4, UPT, UPT, UR36, 0x1, URZ ;  /* 0x0000000124047890 */ /* 0x000fc8000fffe0ff */
[----:B------:R-:W-:-:S04]  /*2bf0*/  UISETP.NE.AND UP0, UPT, UR4, 0x10, UPT ;  /* 0x000000100400788c */ /* 0x000fc8000bf05270 */
[----:B------:R-:W-:Y:S02]  /*2c00*/  USEL UR5, URZ, 0x1, UP0 ;  /* 0x00000001ff057887 */ /* 0x000fe40008000000 */
[----:B------:R-:W-:Y:S02]  /*2c10*/  USEL UR4, UR4, URZ, UP0 ;  /* 0x000000ff04047287 */ /* 0x000fe40008000000 */
[----:B------:R-:W-:Y:S02]  /*2c20*/  ULOP3.LUT UR6, UR28, UR5, URZ, 0x3c, !UPT ;  /* 0x000000051c067292 */ /* 0x000fe4000f8e3cff */
[----:B------:R-:W-:-:S04]  /*2c30*/  ULEA UR5, UR4, UR29, 0x3 ;  /* 0x0000001d04057291 */ /* 0x000fc8000f8e18ff */
[----:B-1----:R-:W-:-:S04]  /*2c40*/  MOV R3, UR6 ;  /* 0x0000000600037c02 */ /* 0x002fc80008000f00 */
[----:B------:R-:W-:-:S04]  /*2c50*/  SHF.L.U32 R3, R3, 0x1f, RZ ;  /* 0x0000001f03037819 */ /* 0x000fc800000006ff */
[----:B------:R-:W1:Y:S02]  /*2c60*/  SYNCS.PHASECHK.TRANS64.TRYWAIT P0, [UR5], R3 ;  /* 0x00000003ff0075a7 */ /* 0x000e640008001105 */
[----:B-1----:R-:W-:Y:S05]  /*2c70*/  @!P0 BRA `(.L_x_35) ;  /* 0x0000006000448947 */ /* 0x002fea0003800000 */
.L_x_127:
        /* <DEDUP_REMOVED lines=10> */
.L_x_129:
        /* <DEDUP_REMOVED lines=10> */
.L_x_131:
        /* <DEDUP_REMOVED lines=10> */
.L_x_133:
        /* <DEDUP_REMOVED lines=10> */
.L_x_135:
        /* <DEDUP_REMOVED lines=10> */
.L_x_137:
        /* <DEDUP_REMOVED lines=10> */
.L_x_139:
        /* <DEDUP_REMOVED lines=10> */
.L_x_141:
        /* <DEDUP_REMOVED lines=10> */
.L_x_143:
        /* <DEDUP_REMOVED lines=10> */
.L_x_145:
        /* <DEDUP_REMOVED lines=10> */
.L_x_147:
        /* <DEDUP_REMOVED lines=10> */
.L_x_149:
        /* <DEDUP_REMOVED lines=10> */
.L_x_151:
        /* <DEDUP_REMOVED lines=10> */
.L_x_153:
[----:B------:R-:W-:-:S04]  /*34a0*/  UIADD3 UR4, UPT, UPT, UR4, 0x1, URZ ;  /* 0x0000000104047890 */ /* 0x000fc8000fffe0ff */
[----:B------:R-:W-:-:S04]  /*34b0*/  UISETP.NE.AND UP0, UPT, UR4, 0x10, UPT ;  /* 0x000000100400788c */ /* 0x000fc8000bf05270 */
[----:B------:R-:W-:Y:S02]  /*34c0*/  USEL UR5, URZ, 0x1, UP0 ;  /* 0x00000001ff057887 */ /* 0x000fe40008000000 */
[----:B------:R-:W-:Y:S02]  /*34d0*/  USEL UR4, UR4, URZ, UP0 ;  /* 0x000000ff04047287 */ /* 0x000fe40008000000 */
[----:B------:R-:W-:Y:S02]  /*34e0*/  ULOP3.LUT UR5, UR6, UR5, URZ, 0x3c, !UPT ;  /* 0x0000000506057292 */ /* 0x000fe4000f8e3cff */
[----:B------:R-:W-:-:S04]  /*34f0*/  ULEA UR4, UR4, UR29, 0x3 ;  /* 0x0000001d04047291 */ /* 0x000fc8000f8e18ff */
[----:B------:R-:W-:Y:S02]  /*3500*/  IMAD.U32 R2, RZ, RZ, UR5 ;  /* 0x00000005ff027e24 */ /* 0x000fe4000f8e00ff */
[----:B-1----:R-:W-:-:S03]  /*3510*/  MOV R0, UR4 ;  /* 0x0000000400007c02 */ /* 0x002fc60008000f00 */
[----:B------:R-:W-:-:S07]  /*3520*/  SHF.L.U32 R3, R2, 0x1f, RZ ;  /* 0x0000001f02037819 */ /* 0x000fce00000006ff */
.L_x_49:
[----:B-1----:R1:W2:Y:S02]  /*3530*/  SYNCS.PHASECHK.TRANS64.TRYWAIT P0, [R0+URZ], R3 ;  /* 0x00000003000075a7 */ /* 0x0022a400080011ff */
[----:B--2---:R-:W-:Y:S05]  /*3540*/  @!P0 NANOSLEEP.SYNCS 0x989680 ;  /* 0x009896800000895d */ /* 0x004fea0003900000 */
[----:B------:R-:W2:Y:S02]  /*3550*/  @!P0 SYNCS.PHASECHK.TRANS64 P0, [R0+URZ], R3 ;  /* 0x00000003000085a7 */ /* 0x000ea400080010ff */
[----:B--2---:R-:W-:Y:S05]  /*3560*/  @P0 EXIT ;  /* 0x000000000000094d */ /* 0x004fea0003800000 */
[----:B------:R-:W-:Y:S05]  /*3570*/  BRA `(.L_x_49) ;  /* 0xfffffffc00ec7947 */ /* 0x000fea000383ffff */
.L_x_17:
[----:B------:R-:W2:Y:S02]  /*3580*/  S2UR UR4, SR_CgaCtaId ;  /* 0x00000000000479c3 */ /* 0x000ea40000008800 */
[----:B--2---:R-:W-:-:S04]  /*3590*/  UISETP.NE.AND UP0, UPT, UR4, URZ, UPT ;  /* 0x000000ff0400728c */ /* 0x004fc8000bf05270 */
[----:B------:R-:W-:-:S09]  /*35a0*/  UISETP.NE.OR UP0, UPT, UR15, 0x1, UP0 ;  /* 0x000000010f00788c */ /* 0x000fd20008705670 */
[----:B------:R-:W-:Y:S05]  /*35b0*/  BRA.U UP0, `(.L_x_50) ;  /* 0x0000000100b47547 */ /* 0x000fea000b800000 */
[----:B------:R-:W2:Y:S01]  /*35c0*/  S2UR UR5, SR_CgaCtaId ;  /* 0x00000000000579c3 */ /* 0x000ea20000008800 */
[----:B------:R-:W-:Y:S01]  /*35d0*/  UMOV UR4, 0x400 ;  /* 0x0000040000047882 */ /* 0x000fe20000000000 */
[----:B------:R-:W-:Y:S01]  /*35e0*/  HFMA2 R3, -RZ, RZ, 0, 5.9604644775390625e-08 ;  /* 0x00000001ff037431 */ /* 0x000fe200000001ff */
[----:B------:R-:W-:Y:S01]  /*35f0*/  ISETP.NE.AND P0, PT, R0, RZ, PT ;  /* 0x000000ff0000720c */ /* 0x000fe20003f05270 */
[----:B------:R-:W-:Y:S01]  /*3600*/  IMAD.MOV.U32 R8, RZ, RZ, RZ ;  /* 0x000000ffff087224 */ /* 0x000fe200078e00ff */
[----:B--2---:R-:W-:-:S04]  /*3610*/  ULEA UR4, UR5, UR4, 0x18 ;  /* 0x0000000405047291 */ /* 0x004fc8000f8ec0ff */
[----:B------:R-:W-:Y:S02]  /*3620*/  UIADD3 UR5, UPT, UPT, UR4, 0x148, URZ ;  /* 0x0000014804057890 */ /* 0x000fe4000fffe0ff */
[----:B------:R-:W-:Y:S02]  /*3630*/  UIADD3 UR8, UPT, UPT, UR4, 0x140, URZ ;  /* 0x0000014004087890 */ /* 0x000fe4000fffe0ff */
[----:B------:R-:W-:-:S12]  /*3640*/  UPRMT UR5, URZ, 0x654, UR5 ;  /* 0x00000654ff057896 */ /* 0x000fd80008000005 */
.L_x_53:
[----:B------:R-:W-:Y:S01]  /*3650*/  SHF.L.U32 R7, R3, 0x1f, RZ ;  /* 0x0000001f03077819 */ /* 0x000fe200000006ff */
[----:B------:R-:W-:Y:S02]  /*3660*/  IMAD.U32 R9, RZ, RZ, UR8 ;  /* 0x00000008ff097e24 */ /* 0x000fe4000f8e00ff */
[----:B------:R-:W-:Y:S01]  /*3670*/  @!P0 IMAD.MOV.U32 R5, RZ, RZ, 0x10 ;  /* 0x00000010ff058424 */ /* 0x000fe200078e00ff */
[----:B------:R-:W2:Y:S02]  /*3680*/  SYNCS.PHASECHK.TRANS64.TRYWAIT P1, [UR4+0x148], R7 ;  /* 0x00014807ff0075a7 */ /* 0x000ea40008021104 */
[----:B------:R-:W-:-:S04]  /*3690*/  PRMT R9, R0, 0x654, R9 ;  /* 0x0000065400097816 */ /* 0x000fc80000000009 */
[----:B------:R-:W-:Y:S01]  /*36a0*/  SEL R2, R9, R2, !P0 ;  /* 0x0000000209027207 */ /* 0x000fe20004000000 */
[----:B--2---:R-:W-:Y:S06]  /*36b0*/  @!P1 BRA `(.L_x_51) ;  /* 0x0000005c00049947 */ /* 0x004fec0003800000 */
.L_x_155:
[----:B------:R-:W-:Y:S01]  /*36c0*/  UIADD3 UR6, UPT, UPT, UR4, 0x180, URZ ;  /* 0x0000018004067890 */ /* 0x000fe2000fffe0ff */
[----:B------:R3:W-:Y:S01]  /*36d0*/  @!P0 SYNCS.ARRIVE.TRANS64.RED RZ, [R2+URZ], R5 ;  /* 0x0000000502ff89a7 */ /* 0x0007e200080004ff */
[----:B------:R-:W-:Y:S01]  /*36e0*/  UIADD3 UR7, UPT, UPT, UR4, 0x140, URZ ;  /* 0x0000014004077890 */ /* 0x000fe2000fffe0ff */
[----:B------:R-:W-:-:S08]  /*36f0*/  LOP3.LUT R3, R3, 0x1, RZ, 0x3c, !PT ;  /* 0x0000000103037812 */ /* 0x000fd000078e3cff */
[----:B------:R-:W-:Y:S06]  /*3700*/  UGETNEXTWORKID.BROADCAST [UR6], [UR7] ;  /* 0x00000000060073ca */ /* 0x000fec0008000100 */
[----:B---3--:R-:W-:-:S04]  /*3710*/  SHF.L.U32 R5, R8, 0x1f, RZ ;  /* 0x0000001f08057819 */ /* 0x008fc800000006ff */
[----:B------:R-:W3:Y:S02]  /*3720*/  SYNCS.PHASECHK.TRANS64.TRYWAIT P1, [UR4+0x140], R5 ;  /* 0x00014005ff0075a7 */ /* 0x000ee40008021104 */
[----:B---3--:R-:W-:Y:S05]  /*3730*/  @!P1 BRA `(.L_x_52) ;  /* 0x0000005800fc9947 */ /* 0x008fea0003800000 */
.L_x_157:
[----:B--2---:R-:W2:Y:S01]  /*3740*/  LDS.128 R4, [UR4+0x180] ;  /* 0x00018004ff047984 */ /* 0x004ea20008000c00 */
[----:B------:R-:W-:Y:S01]  /*3750*/  LOP3.LUT R8, R8, 0x1, RZ, 0x3c, !PT ;  /* 0x0000000108087812 */ /* 0x000fe200078e3cff */
[----:B------:R-:W-:Y:S01]  /*3760*/  @!PT LDS RZ, [RZ] ;  /* 0x00000000fffff984 */ /* 0x000fe20000000800 */
[----:B------:R-:W-:Y:S01]  /*3770*/  @!PT LDS RZ, [RZ] ;  /* 0x00000000fffff984 */ /* 0x000fe20000000800 */
[----:B------:R-:W-:Y:S01]  /*3780*/  @!PT LDS RZ, [RZ] ;  /* 0x00000000fffff984 */ /* 0x000fe20000000800 */
[----:B------:R-:W-:Y:S01]  /*3790*/  @!PT LDS RZ, [RZ] ;  /* 0x00000000fffff984 */ /* 0x000fe20000000800 */
[----:B------:R3:W-:Y:S06]  /*37a0*/  MEMBAR.ALL.CTA ;  /* 0x0000000000007992 */ /* 0x0007ec0000008000 */
[----:B---3--:R-:W3:Y:S02]  /*37b0*/  FENCE.VIEW.ASYNC.S ;  /* 0x00000000000073c6 */ /* 0x008ee40000000000 */
[----:B---3--:R-:W-:Y:S01]  /*37c0*/  SYNCS.ARRIVE.TRANS64.RED.A1T0 RZ, [UR5], RZ ;  /* 0x000000ffffff79a7 */ /* 0x008fe20008100405 */
[----:B--2---:R-:W-:-:S13]  /*37d0*/  LOP3.LUT P1, RZ, R6, 0x1, RZ, 0xc0, !PT ;  /* 0x0000000106ff7812 */ /* 0x004fda000782c0ff */
[----:B------:R-:W-:Y:S05]  /*37e0*/  @P1 BRA `(.L_x_53) ;  /* 0xfffffffc00981947 */ /* 0x000fea000383ffff */
[----:B------:R-:W-:-:S04]  /*37f0*/  SHF.L.U32 R0, R3, 0x1f, RZ ;  /* 0x0000001f03007819 */ /* 0x000fc800000006ff */
[----:B------:R-:W2:Y:S02]  /*3800*/  SYNCS.PHASECHK.TRANS64 P0, [UR4+0x148], R0 ;  /* 0x00014800ff0075a7 */ /* 0x000ea40008001004 */
[----:B-12---:R-:W-:Y:S05]  /*3810*/  @P0 EXIT ;  /* 0x000000000000094d */ /* 0x006fea0003800000 */
[----:B------:R-:W-:-:S07]  /*3820*/  MOV R0, UR4 ;  /* 0x0000000400007c02 */ /* 0x000fce0008000f00 */
.L_x_54:
[----:B-1----:R-:W-:-:S04]  /*3830*/  SHF.L.U32 R5, R3, 0x1f, RZ ;  /* 0x0000001f03057819 */ /* 0x002fc800000006ff */
[----:B------:R1:W2:Y:S03]  /*3840*/  SYNCS.PHASECHK.TRANS64.TRYWAIT P0, [R0+URZ+0x148], R5 ;  /* 0x00014805000075a7 */ /* 0x0002a600080011ff */
[----:B--2---:R-:W-:Y:S05]  /*3850*/  @!P0 NANOSLEEP.SYNCS 0x989680 ;  /* 0x009896800000895d */ /* 0x004fea0003900000 */
[----:B------:R-:W2:Y:S02]  /*3860*/  @!P0 SYNCS.PHASECHK.TRANS64 P0, [R0+URZ+0x148], R5 ;  /* 0x00014805000085a7 */ /* 0x000ea400080010ff */
[----:B--2---:R-:W-:Y:S05]  /*3870*/  @P0 EXIT ;  /* 0x000000000000094d */ /* 0x004fea0003800000 */
[----:B------:R-:W-:Y:S05]  /*3880*/  BRA `(.L_x_54) ;  /* 0xfffffffc00e87947 */ /* 0x000fea000383ffff */
.L_x_50:
[----:B------:R-:W-:-:S09]  /*3890*/  UISETP.NE.AND UP0, UPT, UR15, URZ, UPT ;  /* 0x000000ff0f00728c */ /* 0x000fd2000bf05270 */
[----:B------:R-:W-:Y:S05]  /*38a0*/  BRA.U UP0, `(.L_x_55) ;  /* 0x0000000d00407547 */ /* 0x000fea000b800000 */
[----:B------:R-:W2:Y:S01]  /*38b0*/  S2UR UR7, SR_CgaCtaId ;  /* 0x00000000000779c3 */ /* 0x000ea20000008800 */
[----:B------:R-:W-:Y:S01]  /*38c0*/  UMOV UR4, 0x40 ;  /* 0x0000004000047882 */ /* 0x000fe20000000000 */
[----:B------:R-:W-:Y:S01]  /*38d0*/  NOP ;  /* 0x0000000000007918 */ /* 0x000fe20000000000 */
[----:B------:R-:W-:Y:S01]  /*38e0*/  UMOV UR6, 0x400 ;  /* 0x0000040000067882 */ /* 0x000fe20000000000 */
[----:B--2---:R-:W-:Y:S02]  /*38f0*/  ULEA UR5, UR7, UR4, 0x18 ;  /* 0x0000000407057291 */ /* 0x004fe4000f8ec0ff */
[----:B------:R-:W-:-:S07]  /*3900*/  ULEA UR6, UR7, UR6, 0x18 ;  /* 0x0000000607067291 */ /* 0x000fce000f8ec0ff */
[----:B------:R-:W2:Y:S02]  /*3910*/  LDS.U8 R0, [UR5+0x1c] ;  /* 0x00001c05ff007984 */ /* 0x000ea40008000000 */
[----:B--2---:R-:W-:-:S13]  /*3920*/  ISETP.NE.AND P0, PT, R0, RZ, PT ;  /* 0x000000ff0000720c */ /* 0x004fda0003f05270 */
[----:B------:R-:W-:Y:S05]  /*3930*/  @P0 BRA `(.L_x_56) ;  /* 0x0000000000580947 */ /* 0x000fea0003800000 */
[----:B------:R-:W-:-:S13]  /*3940*/  ELECT P0, URZ, PT ;  /* 0x0000000000ff782f */ /* 0x000fda0003800000 */
[----:B------:R-:W-:Y:S05]  /*3950*/  @!P0 BRA `(.L_x_57) ;  /* 0x0000000000608947 */ /* 0x000fea0003800000 */
[----:B------:R-:W-:Y:S01]  /*3960*/  UMOV UR4, 0x10 ;  /* 0x0000001000047882 */ /* 0x000fe20000000000 */
[----:B------:R-:W-:Y:S01]  /*3970*/  HFMA2 R0, -RZ, RZ, 0, 5.9604644775390625e-08 ;  /* 0x00000001ff007431 */ /* 0x000fe200000001ff */
[----:B------:R-:W-:-:S03]  /*3980*/  MOV R2, 0xffff ;  /* 0x0000ffff00027802 */ /* 0x000fc60000000f00 */
[----:B------:R-:W-:Y:S04]  /*3990*/  DEPBAR.LE SB2, 0x36 ;  /* 0x0000ad800000791a */ /* 0x000fe80000000000 */
[----:B------:R-:W2:Y:S02]  /*39a0*/  UTCATOMSWS.FIND_AND_SET.ALIGN UP0, UR4, UR4 ;  /* 0x00000004000475e3 */ /* 0x000ea40008000800 */
[----:B--2---:R-:W-:Y:S01]  /*39b0*/  MOV R3, UR4 ;  /* 0x0000000400037c02 */ /* 0x004fe20008000f00 */
[----:B------:R-:W-:Y:S06]  /*39c0*/  BRA.U UP0, `(.L_x_58) ;  /* 0x0000000100187547 */ /* 0x000fec000b800000 */
.L_x_59:
[----:B------:R-:W-:Y:S05]  /*39d0*/  NANOSLEEP 0x64 ;  /* 0x000000640000795d */ /* 0x000fea0003800000 */
[----:B------:R-:W-:-:S05]  /*39e0*/  UMOV UR4, 0x10 ;  /* 0x0000001000047882 */ /* 0x000fca0000000000 */
[----:B------:R-:W-:Y:S04]  /*39f0*/  DEPBAR.LE SB2, 0x36 ;  /* 0x0000ad800000791a */ /* 0x000fe80000000000 */
[----:B------:R-:W2:Y:S02]  /*3a00*/  UTCATOMSWS.FIND_AND_SET.ALIGN UP0, UR4, UR4 ;  /* 0x00000004000475e3 */ /* 0x000ea40008000800 */
[----:B--2---:R-:W-:Y:S01]  /*3a10*/  MOV R3, UR4 ;  /* 0x0000000400037c02 */ /* 0x004fe20008000f00 */
[----:B------:R-:W-:Y:S05]  /*3a20*/  BRA.U !UP0, `(.L_x_59) ;  /* 0xfffffffd08e87547 */ /* 0x000fea000b83ffff */
.L_x_58:
[-C--:B------:R-:W-:Y:S02]  /*3a30*/  SHF.L.U32 R2, R2, R3.reuse, RZ ;  /* 0x0000000302027219 */ /* 0x080fe400000006ff */
[----:B------:R-:W-:Y:S01]  /*3a40*/  SHF.L.U32 R0, R0, R3, RZ ;  /* 0x0000000300007219 */ /* 0x000fe200000006ff */
[----:B------:R-:W-:Y:S02]  /*3a50*/  IMAD.SHL.U32 R3, R3, 0x20, RZ ;  /* 0x0000002003037824 */ /* 0x000fe400078e00ff */
[----:B------:R2:W-:Y:S04]  /*3a60*/  ATOMS.OR RZ, [UR5+0x14], R2 ;  /* 0x00001402ffff798c */ /* 0x0005e8000b000005 */
[----:B------:R2:W-:Y:S04]  /*3a70*/  ATOMS.OR RZ, [UR5+0x18], R0 ;  /* 0x00001800ffff798c */ /* 0x0005e8000b000005 */
[----:B------:R2:W-:Y:S01]  /*3a80*/  STS [UR6+0x190], R3 ;  /* 0x00019003ff007988 */ /* 0x0005e20008000806 */
[----:B------:R-:W-:Y:S05]  /*3a90*/  BRA `(.L_x_57) ;  /* 0x0000000000107947 */ /* 0x000fea0003800000 */
.L_x_56:
[----:B------:R-:W-:Y:S02]  /*3aa0*/  MOV R0, 0xffffffff ;  /* 0xffffffff00007802 */ /* 0x000fe40000000f00 */
[----:B------:R-:W-:-:S03]  /*3ab0*/  MOV R2, 0x3ae0 ;  /* 0x00003ae000027802 */ /* 0x000fc60000000f00 */
[----:B------:R2:W-:Y:S04]  /*3ac0*/  STS [UR6+0x190], R0 ;  /* 0x00019000ff007988 */ /* 0x0005e80008000806 */
[----:B-12--5:R-:W-:Y:S05]  /*3ad0*/  CALL.REL.NOINC `($__internal_1_$__cuda_sm10x_tcgen05_guardrail_trap_phase_invalid_during_alloc) ;  /* 0x0000005c00907944 */ /* 0x026fea0003c00000 */
.L_x_57:
[----:B------:R-:W-:Y:S05]  /*3ae0*/  WARPSYNC.ALL ;  /* 0x0000000000007948 */ /* 0x000fea0003800000 */
[----:B------:R-:W3:Y:S01]  /*3af0*/  S2UR UR4, SR_CgaCtaId ;  /* 0x00000000000479c3 */ /* 0x000ee20000008800 */
[----:B------:R-:W-:Y:S01]  /*3b00*/  UMOV UR19, 0x400 ;  /* 0x0000040000137882 */ /* 0x000fe20000000000 */
[----:B------:R-:W-:-:S06]  /*3b10*/  NOP ;  /* 0x0000000000007918 */ /* 0x000fcc0000000000 */
[----:B------:R-:W-:Y:S06]  /*3b20*/  BAR.ARV 0x6, 0xa0 ;  /* 0x0182800000007b1d */ /* 0x000fec0000002000 */
[----:B------:R-:W4:Y:S01]  /*3b30*/  LDCU UR5, c[0x0][0x390] ;  /* 0x00007200ff0577ac */ /* 0x000f220008000800 */
[----:B------:R-:W-:Y:S01]  /*3b40*/  IMAD.MOV.U32 R10, RZ, RZ, 0x1 ;  /* 0x00000001ff0a7424 */ /* 0x000fe200078e00ff */
[----:B------:R-:W-:Y:S01]  /*3b50*/  CS2R R8, SRZ ;  /* 0x0000000000087805 */ /* 0x000fe2000001ff00 */
[----:B------:R-:W1:Y:S01]  /*3b60*/  LDCU UR6, c[0x0][0x390] ;  /* 0x00007200ff0677ac */ /* 0x000e620008000800 */
[----:B------:R-:W-:Y:S01]  /*3b70*/  UMOV UR22, URZ ;  /* 0x000000ff00167c82 */ /* 0x000fe20008000000 */
[----:B------:R-:W-:Y:S01]  /*3b80*/  UMOV UR16, URZ ;  /* 0x000000ff00107c82 */ /* 0x000fe20008000000 */
[----:B---3--:R-:W-:Y:S01]  /*3b90*/  ULEA UR19, UR4, UR19, 0x18 ;  /* 0x0000001304137291 */ /* 0x008fe2000f8ec0ff */
[----:B------:R-:W-:Y:S01]  /*3ba0*/  UMOV UR26, 0x0 ;  /* 0x00000000001a7882 */ /* 0x000fe20000000000 */
[----:B------:R-:W-:-:S02]  /*3bb0*/  UMOV UR27, 0x8118490 ;  /* 0x08118490001b7882 */ /* 0x000fc40000000000 */
[----:B------:R-:W-:Y:S02]  /*3bc0*/  UIADD3 UR20, UPT, UPT, UR19, 0x6400, URZ ;  /* 0x0000640013147890 */ /* 0x000fe4000fffe0ff */
[----:B------:R-:W-:Y:S02]  /*3bd0*/  UIADD3 UR21, UPT, UPT, UR19, 0x26400, URZ ;  /* 0x0002640013157890 */ /* 0x000fe4000fffe0ff */
[----:B----4-:R-:W-:Y:S01]  /*3be0*/  UIADD3 UR5, UPT, UPT, UR5, 0x1f, URZ ;  /* 0x0000001f05057890 */ /* 0x010fe2000fffe0ff */
[----:B------:R-:W2:Y:S01]  /*3bf0*/  LDS R11, [UR19+0x190] ;  /* 0x00019013ff0b7984 */ /* 0x000ea20008000800 */
[----:B------:R-:W-:Y:S02]  /*3c00*/  USHF.R.U32.HI UR20, URZ, 0x4, UR20 ;  /* 0x00000004ff147899 */ /* 0x000fe40008011614 */
[----:B------:R-:W-:Y:S02]  /*3c10*/  USHF.R.S32.HI UR4, URZ, 0x1f, UR5 ;  /* 0x0000001fff047899 */ /* 0x000fe40008011405 */
[----:B------:R-:W-:-:S02]  /*3c20*/  UIADD3 UR29, UPT, UPT, UR19, 0x148, URZ ;  /* 0x00000148131d7890 */ /* 0x000fc4000fffe0ff */
[----:B------:R-:W-:Y:S02]  /*3c30*/  ULEA.HI UR4, UR4, UR5, URZ, 0x5 ;  /* 0x0000000504047291 */ /* 0x000fe4000f8f28ff */
[----:B------:R-:W-:Y:S02]  /*3c40*/  USHF.R.U32.HI UR21, URZ, 0x4, UR21 ;  /* 0x00000004ff157899 */ /* 0x000fe40008011615 */
[----:B------:R-:W-:Y:S02]  /*3c50*/  USHF.R.S32.HI UR28, URZ, 0x5, UR4 ;  /* 0x00000005ff1c7899 */ /* 0x000fe40008011404 */
[----:B------:R-:W-:Y:S02]  /*3c60*/  ULOP3.LUT UR20, UR20, 0x3fff, URZ, 0xc0, !UPT ;  /* 0x00003fff14147892 */ /* 0x000fe4000f8ec0ff */
[----:B------:R-:W-:Y:S02]  /*3c70*/  UISETP.LT.AND UP0, UPT, UR28, 0x1, UPT ;  /* 0x000000011c00788c */ /* 0x000fe4000bf01270 */
[----:B------:R-:W-:-:S02]  /*3c80*/  UPRMT UR29, URZ, 0x654, UR29 ;  /* 0x00000654ff1d7896 */ /* 0x000fc4000800001d */
[----:B------:R-:W-:Y:S02]  /*3c90*/  USEL UR30, UR28, 0x1, !UP0 ;  /* 0x000000011c1e7887 */ /* 0x000fe4000c000000 */
[----:B------:R-:W-:Y:S02]  /*3ca0*/  ULOP3.LUT UR21, UR21, 0x3fff, URZ, 0xc0, !UPT ;  /* 0x00003fff15157892 */ /* 0x000fe4000f8ec0ff */
[----:B------:R-:W-:Y:S02]  /*3cb0*/  ULOP3.LUT UR20, UR20, 0x1000000, URZ, 0xfc, !UPT ;  /* 0x0100000014147892 */ /* 0x000fe4000f8efcff */
[----:B------:R-:W-:Y:S02]  /*3cc0*/  UIADD3 UR30, UPT, UPT, -UR30, URZ, URZ ;  /* 0x000000ff1e1e7290 */ /* 0x000fe4000fffe1ff */
[----:B-1----:R-:W-:Y:S01]  /*3cd0*/  UISETP.GE.AND UP4, UPT, UR6, 0x1, UPT ;  /* 0x000000010600788c */ /* 0x002fe2000bf86270 */
[----:B------:R-:W-:Y:S01]  /*3ce0*/  UMOV UR24, 0x0 ;  /* 0x0000000000187882 */ /* 0x000fe20000000000 */
[----:B------:R-:W-:Y:S01]  /*3cf0*/  UMOV UR25, 0x8118490 ;  /* 0x0811849000197882 */ /* 0x000fe20000000000 */
[C---:B--2---:R-:W-:Y:S01]  /*3d00*/  VIADD R3, R11.reuse, 0x40 ;  /* 0x000000400b037836 */ /* 0x044fe20000000000 */
[----:B------:R-:W-:-:S04]  /*3d10*/  LOP3.LUT R2, R11, 0xffff, RZ, 0xc0, !PT ;  /* 0x0000ffff0b027812 */ /* 0x000fc800078ec0ff */
[----:B------:R-:W-:-:S05]  /*3d20*/  LOP3.LUT R3, R3, 0xffff, RZ, 0xc0, !PT ;  /* 0x0000ffff03037812 */ /* 0x000fca00078ec0ff */
[----:B------:R1:W-:Y:S02]  /*3d30*/  STL.64 [R1], R2 ;  /* 0x0000000201007387 */ /* 0x0003e40000100a00 */
.L_x_66:
[----:B-1----:R-:W-:-:S04]  /*3d40*/  SHF.L.U32 R3, R9, 0x1f, RZ ;  /* 0x0000001f09037819 */ /* 0x002fc800000006ff */
[----:B------:R-:W1:Y:S02]  /*3d50*/  SYNCS.PHASECHK.TRANS64.TRYWAIT P0, [UR19+0x140], R3 ;  /* 0x00014003ff0075a7 */ /* 0x000e640008001113 */
[----:B-12-4-:R-:W-:Y:S05]  /*3d60*/  @!P0 BRA `(.L_x_60) ;  /* 0x0000005400888947 */ /* 0x016fea0003800000 */
.L_x_159:
[----:B------:R-:W2:Y:S01]  /*3d70*/  LDS.128 R4, [UR19+0x180] ;  /* 0x00018013ff047984 */ /* 0x000ea20008000c00 */
[----:B------:R-:W-:Y:S01]  /*3d80*/  ULEA UR23, UR22, UR19, 0x3 ;  /* 0x0000001316177291 */ /* 0x000fe2000f8e18ff */
[----:B-1----:R-:W-:Y:S01]  /*3d90*/  SHF.L.U32 R3, R10, 0x1f, RZ ;  /* 0x0000001f0a037819 */ /* 0x002fe200000006ff */
[----:B------:R-:W-:Y:S01]  /*3da0*/  @!PT LDS RZ, [RZ] ;  /* 0x00000000fffff984 */ /* 0x000fe20000000800 */
[----:B------:R-:W-:Y:S01]  /*3db0*/  @!PT LDS RZ, [RZ] ;  /* 0x00000000fffff984 */ /* 0x000fe20000000800 */
[----:B------:R-:W-:Y:S01]  /*3dc0*/  @!PT LDS RZ, [RZ] ;  /* 0x00000000fffff984 */ /* 0x000fe20000000800 */
[----:B------:R-:W-:Y:S01]  /*3dd0*/  @!PT LDS RZ, [RZ] ;  /* 0x00000000fffff984 */ /* 0x000fe20000000800 */
[----:B------:R1:W-:Y:S06]  /*3de0*/  MEMBAR.ALL.CTA ;  /* 0x0000000000007992 */ /* 0x0003ec0000008000 */
[----:B-1----:R-:W1:Y:S02]  /*3df0*/  FENCE.VIEW.ASYNC.S ;  /* 0x00000000000073c6 */ /* 0x002e640000000000 */
[----:B-1----:R-:W-:Y:S01]  /*3e00*/  SYNCS.ARRIVE.TRANS64.RED.A1T0 RZ, [UR29], RZ ;  /* 0x000000ffffff79a7 */ /* 0x002fe2000810041d */
[----:B------:R-:W1:Y:S02]  /*3e10*/  SYNCS.PHASECHK.TRANS64.TRYWAIT P0, [UR23+0x160], R3 ;  /* 0x00016003ff0075a7 */ /* 0x000e640008001117 */
[----:B-12---:R-:W-:Y:S05]  /*3e20*/  @!P0 BRA `(.L_x_61) ;  /* 0x0000005400708947 */ /* 0x006fea0003800000 */
.L_x_161:
[----:B------:R-:W-:Y:S05]  /*3e30*/  BRA.U !UP4, `(.L_x_62) ;  /* 0x000000010cc87547 */ /* 0x000fea000b800000 */
[----:B-1----:R-:W-:Y:S01]  /*3e40*/  IMAD.U32 R0, RZ, RZ, UR22 ;  /* 0x00000016ff007e24 */ /* 0x002fe2000f8e00ff */
[----:B------:R-:W-:-:S04]  /*3e50*/  ULEA UR4, UR16, UR19, 0x3 ;  /* 0x0000001310047291 */ /* 0x000fc8000f8e18ff */
[----:B------:R-:W-:Y:S02]  /*3e60*/  LEA R2, R0, R1, 0x2 ;  /* 0x0000000100027211 */ /* 0x000fe400078e10ff */
[----:B------:R-:W-:-:S04]  /*3e70*/  SHF.L.U32 R0, R8, 0x1f, RZ ;  /* 0x0000001f08007819 */ /* 0x000fc800000006ff */
[----:B------:R-:W5:Y:S01]  /*3e80*/  LDL R2, [R2] ;  /* 0x0000000002027983 */ /* 0x000f620000100800 */
[----:B------:R1:W2:Y:S01]  /*3e90*/  SYNCS.PHASECHK.TRANS64.TRYWAIT P1, [UR4], R0 ;  /* 0x00000000ff0075a7 */ /* 0x0002a20008021104 */
[----:B------:R-:W-:Y:S01]  /*3ea0*/  UPLOP3.LUT UP2, UPT, UPT, UPT, UPT, 0x40, 0x4 ;  /* 0x000000000004789c */ /* 0x000fe20003f4e870 */
[----:B------:R-:W-:Y:S01]  /*3eb0*/  UMOV UR18, UR30 ;  /* 0x0000001e00127c82 */ /* 0x000fe20008000000 */
[----:B------:R-:W-:Y:S01]  /*3ec0*/  UMOV UR17, UR28 ;  /* 0x0000001c00117c82 */ /* 0x000fe20008000000 */
[----:B------:R-:W-:-:S08]  /*3ed0*/  UMOV UR5, UR16 ;  /* 0x0000001000057c82 */ /* 0x000fd00008000000 */
.L_x_65:
[----:B------:R-:W-:Y:S02]  /*3ee0*/  UIADD3 UR18, UPT, UPT, UR18, 0x1, URZ ;  /* 0x0000000112127890 */ /* 0x000fe4000fffe0ff */
[----:B------:R-:W-:Y:S02]  /*3ef0*/  ULEA UR15, UR5, UR19, 0x3 ;  /* 0x00000013050f7291 */ /* 0x000fe4000f8e18ff */
[----:B------:R-:W-:Y:S01]  /*3f00*/  UISETP.NE.AND UP3, UPT, UR18, URZ, UPT ;  /* 0x000000ff1200728c */ /* 0x000fe2000bf65270 */
[----:B--234-:R-:W-:Y:S10]  /*3f10*/  @P1 BRA `(.L_x_63) ;  /* 0x00000000000c1947 */ /* 0x01cff40003800000 */
[----:B------:R-:W-:Y:S04]  /*3f20*/  SHF.L.U32 R3, R8, 0x1f, RZ ;  /* 0x0000001f08037819 */ /* 0x000fe800000006ff */
[----:B------:R-:W2:Y:S02]  /*3f30*/  SYNCS.PHASECHK.TRANS64.TRYWAIT P0, [UR15], R3 ;  /* 0x00000003ff0075a7 */ /* 0x000ea4000800110f */
[----:B--2---:R-:W-:Y:S05]  /*3f40*/  @!P0 BRA `(.L_x_64) ;  /* 0x0000005400408947 */ /* 0x004fea0003800000 */
.L_x_63:
[----:B------:R-:W-:Y:S01]  /*3f50*/  UISETP.NE.AND UP0, UPT, UR17, 0x1, UPT ;  /* 0x000000011100788c */ /* 0x000fe2000bf05270 */
[----:B------:R-:W-:Y:S01]  /*3f60*/  PLOP3.LUT P1, PT, PT, PT, PT, 0x80, 0x8 ;  /* 0x000000000008781c */ /* 0x000fe20003f2f070 */
[----:B------:R-:W-:Y:S02]  /*3f70*/  UIADD3 UR4, UPT, UPT, UR5, 0x1, URZ ;  /* 0x0000000105047890 */ /* 0x000fe4000fffe0ff */
[----:B------:R-:W-:Y:S02]  /*3f80*/  ULEA UR10, UR5, UR21, 0x8 ;  /* 0x00000015050a7291 */ /* 0x000fe4000f8e40ff */
[----:B------:R-:W-:Y:S01]  /*3f90*/  UISETP.NE.AND UP1, UPT, UR4, 0x10, UPT ;  /* 0x000000100400788c */ /* 0x000fe2000bf25270 */
[----:B------:R-:W-:Y:S01]  /*3fa0*/  PLOP3.LUT P0, PT, PT, PT, UP0, 0x80, 0x8 ;  /* 0x000000000008781c */ /* 0x000fe20003f0f008 */
[----:B------:R-:W-:Y:S02]  /*3fb0*/  ULEA UR8, UR5, UR20, 0x9 ;  /* 0x0000001405087291 */ /* 0x000fe4000f8e48ff */
[----:B------:R-:W-:Y:S02]  /*3fc0*/  USEL UR6, URZ, 0x1, UP1 ;  /* 0x00000001ff067887 */ /* 0x000fe40008800000 */
[----:B------:R-:W-:Y:S02]  /*3fd0*/  USEL UR16, UR4, URZ, UP1 ;  /* 0x000000ff04107287 */ /* 0x000fe40008800000 */
[----:B------:R-:W-:Y:S02]  /*3fe0*/  UIADD3 UR12, UPT, UPT, UR10, 0x80, URZ ;  /* 0x000000800a0c7890 */ /* 0x000fe4000fffe0ff */
[----:B------:R-:W-:Y:S01]  /*3ff0*/  @UP0 ULEA UR4, UR16, UR19, 0x3 ;  /* 0x0000001310040291 */ /* 0x000fe2000f8e18ff */
[----:B------:R-:W-:Y:S01]  /*4000*/  LOP3.LUT R8, R8, UR6, RZ, 0x3c, !PT ;  /* 0x0000000608087c12 */ /* 0x000fe2000f8e3cff */
[----:B------:R-:W-:Y:S01]  /*4010*/  UIADD3 UR6, UPT, UPT, UR8, 0x80, URZ ;  /* 0x0000008008067890 */ /* 0x000fe2000fffe0ff */
[----:B------:R-:W-:Y:S02]  /*4020*/  UMOV UR11, 0x40004040 ;  /* 0x40004040000b7882 */ /* 0x000fe40000000000 */
[----:B-1----:R-:W-:Y:S01]  /*4030*/  @P0 SHF.L.U32 R0, R8, 0x1f, RZ ;  /* 0x0000001f08000819 */ /* 0x002fe200000006ff */
[----:B------:R-:W-:Y:S01]  /*4040*/  UMOV UR9, 0x40004040 ;  /* 0x4000404000097882 */ /* 0x000fe20000000000 */
[----:B------:R-:W-:Y:S01]  /*4050*/  UMOV UR13, 0x40004040 ;  /* 0x40004040000d7882 */ /* 0x000fe20000000000 */
[----:B------:R-:W-:Y:S01]  /*4060*/  UMOV UR7, 0x40004040 ;  /* 0x4000404000077882 */ /* 0x000fe20000000000 */
[----:B------:R3:W4:Y:S01]  /*4070*/  @P0 SYNCS.PHASECHK.TRANS64.TRYWAIT P1, [UR4], R0 ;  /* 0x00000000ff0005a7 */ /* 0x0007220008021104 */
[----:B------:R-:W-:Y:S11]  /*4080*/  ELECT P0, URZ, PT ;  /* 0x0000000000ff782f */ /* 0x000ff60003800000 */
[----:B------:R-:W-:Y:S02]  /*4090*/  @!UPT UIADD3 URZ, UPT, UPT, URZ, URZ, URZ ;  /* 0x000000fffffff290 */ /* 0x000fe4000fffe0ff */
[C---:B-----5:R-:W-:Y:S02]  /*40a0*/  @P0 R2UR.BROADCAST UR5, R2.reuse ;  /* 0x00000000020502ca */ /* 0x060fe400008e0000 */
[----:B------:R-:W-:Y:S11]  /*40b0*/  ELECT P0, URZ, PT ;  /* 0x0000000000ff782f */ /* 0x000ff60003800000 */
[----:B------:R-:W-:Y:S02]  /*40c0*/  @!UPT UIADD3 URZ, UPT, UPT, URZ, URZ, URZ ;  /* 0x000000fffffff290 */ /* 0x000fe4000fffe0ff */
[----:B------:R-:W-:Y:S01]  /*40d0*/  @P0 R2UR.BROADCAST UR14, R2 ;  /* 0x00000000020e02ca */ /* 0x000fe200008e0000 */
[----:B------:R-:W-:Y:S02]  /*40e0*/  UIADD3 UR4, UPT, UPT, UR15, 0x80, URZ ;  /* 0x000000800f047890 */ /* 0x000fe4000fffe0ff */
[----:B------:R-:W-:Y:S01]  /*40f0*/  UIADD3 UR17, UPT, UPT, UR17, -0x1, URZ ;  /* 0xffffffff11117890 */ /* 0x000fe2000fffe0ff */
[----:B------:R1:W-:Y:S01]  /*4100*/  UTCHMMA gdesc[UR8], gdesc[UR10], tmem[UR5], tmem[UR26], idesc[UR27], UP2 ;  /* 0x00ff1a0a080075ea */ /* 0x0003e20009000005 */
[----:B------:R-:W-:Y:S08]  /*4110*/  UPLOP3.LUT UP2, UPT, UPT, UPT, UPT, 0x80, 0x8 ;  /* 0x000000000008789c */ /* 0x000ff00003f4f070 */
[----:B------:R3:W-:Y:S01]  /*4120*/  UTCHMMA gdesc[UR6], gdesc[UR12], tmem[UR14], tmem[UR24], idesc[UR25], UPT ;  /* 0x00ff180c060075ea */ /* 0x0007e2000b80000e */
[----:B------:R3:W-:Y:S01]  /*4130*/  UTCBAR [UR4], URZ ;  /* 0x000000ff040073e9 */ /* 0x0007e200080000ff */
[----:B-1----:R-:W-:Y:S01]  /*4140*/  UMOV UR5, UR16 ;  /* 0x0000001000057c82 */ /* 0x002fe20008000000 */
[----:B------:R-:W-:Y:S05]  /*4150*/  BRA.U UP3, `(.L_x_65) ;  /* 0xfffffffd03607547 */ /* 0x000fea000b83ffff */
.L_x_62:
[----:B---3--:R-:W-:Y:S01]  /*4160*/  UIADD3 UR4, UPT, UPT, UR22, 0x1, URZ ;  /* 0x0000000116047890 */ /* 0x008fe2000fffe0ff */
[----:B------:R-:W-:Y:S01]  /*4170*/  LOP3.LUT P0, RZ, R6, 0x1, RZ, 0xc0, !PT ;  /* 0x0000000106ff7812 */ /* 0x000fe2000780c0ff */
[----:B------:R-:W-:Y:S01]  /*4180*/  UIADD3 UR5, UPT, UPT, UR23, 0x150, URZ ;  /* 0x0000015017057890 */ /* 0x000fe2000fffe0ff */
[----:B------:R-:W-:Y:S01]  /*4190*/  LOP3.LUT R9, R9, 0x1, RZ, 0x3c, !PT ;  /* 0x0000000109097812 */ /* 0x000fe200078e3cff */
[----:B------:R-:W-:-:S04]  /*41a0*/  UISETP.NE.AND UP0, UPT, UR4, 0x2, UPT ;  /* 0x000000020400788c */ /* 0x000fc8000bf05270 */
[----:B------:R-:W-:Y:S02]  /*41b0*/  USEL UR6, URZ, 0x1, UP0 ;  /* 0x00000001ff067887 */ /* 0x000fe40008000000 */
[----:B------:R-:W-:Y:S01]  /*41c0*/  USEL UR22, UR4, URZ, UP0 ;  /* 0x000000ff04167287 */ /* 0x000fe20008000000 */
[----:B------:R2:W-:Y:S03]  /*41d0*/  UTCBAR [UR5], URZ ;  /* 0x000000ff050073e9 */ /* 0x0005e600080000ff */
[----:B------:R-:W-:Y:S01]  /*41e0*/  LOP3.LUT R10, R10, UR6, RZ, 0x3c, !PT ;  /* 0x000000060a0a7c12 */ /* 0x000fe2000f8e3cff */
[----:B------:R-:W-:Y:S07]  /*41f0*/  @P0 BRA `(.L_x_66) ;  /* 0xfffffff800d00947 */ /* 0x000fee000383ffff */
[----:B------:R-:W3:Y:S01]  /*4200*/  S2UR UR6, SR_CgaCtaId ;  /* 0x00000000000679c3 */ /* 0x000ee20000008800 */
[----:B------:R-:W-:Y:S01]  /*4210*/  ELECT P0, URZ, PT ;  /* 0x0000000000ff782f */ /* 0x000fe20003800000 */
[----:B-1----:R-:W-:Y:S01]  /*4220*/  IMAD.MOV.U32 R0, RZ, RZ, 0x1 ;  /* 0x00000001ff007424 */ /* 0x002fe200078e00ff */
[----:B------:R-:W-:Y:S01]  /*4230*/  UIADD3 UR19, UPT, UPT, UR19, 0x160, URZ ;  /* 0x0000016013137890 */ /* 0x000fe2000fffe0ff */
[----:B------:R-:W-:Y:S01]  /*4240*/  SHF.L.U32 R3, R10, 0x1f, RZ ;  /* 0x0000001f0a037819 */ /* 0x000fe200000006ff */
[----:B------:R-:W-:-:S03]  /*4250*/  UMOV UR4, 0x40 ;  /* 0x0000004000047882 */ /* 0x000fc60000000000 */
[----:B------:R-:W-:Y:S01]  /*4260*/  UVIRTCOUNT.DEALLOC.SMPOOL 0x80 ;  /* 0x000000800000784c */ /* 0x000fe20000000000 */
[----:B---3--:R-:W-:Y:S02]  /*4270*/  ULEA UR6, UR6, UR4, 0x18 ;  /* 0x0000000406067291 */ /* 0x008fe4000f8ec0ff */
[----:B------:R-:W-:-:S07]  /*4280*/  ULEA UR4, UR22, UR19, 0x3 ;  /* 0x0000001316047291 */ /* 0x000fce000f8e18ff */
[----:B------:R1:W-:Y:S02]  /*4290*/  @P0 STS.U8 [UR6+0x1c], R0 ;  /* 0x00001c00ff000988 */ /* 0x0003e40008000006 */
[----:B------:R-:W3:Y:S02]  /*42a0*/  SYNCS.PHASECHK.TRANS64.TRYWAIT P0, [UR4], R3 ;  /* 0x00000003ff0075a7 */ /* 0x000ee40008001104 */
[----:B-1-3--:R-:W-:Y:S05]  /*42b0*/  @!P0 BRA `(.L_x_67) ;  /* 0x00000050007c8947 */ /* 0x00afea0003800000 */
.L_x_164:
[----:B------:R-:W-:-:S04]  /*42c0*/  UIADD3 UR4, UPT, UPT, UR22, 0x1, URZ ;  /* 0x0000000116047890 */ /* 0x000fc8000fffe0ff */
[----:B------:R-:W-:-:S04]  /*42d0*/  UISETP.NE.AND UP0, UPT, UR4, 0x2, UPT ;  /* 0x000000020400788c */ /* 0x000fc8000bf05270 */
[----:B--2---:R-:W-:Y:S02]  /*42e0*/  USEL UR5, URZ, 0x1, UP0 ;  /* 0x00000001ff057887 */ /* 0x004fe40008000000 */
[----:B------:R-:W-:-:S04]  /*42f0*/  USEL UR4, UR4, URZ, UP0 ;  /* 0x000000ff04047287 */ /* 0x000fc80008000000 */
[----:B------:R-:W-:Y:S01]  /*4300*/  ULEA UR4, UR4, UR19, 0x3 ;  /* 0x0000001304047291 */ /* 0x000fe2000f8e18ff */
[----:B-1----:R-:W-:-:S04]  /*4310*/  LOP3.LUT R3, R10, UR5, RZ, 0x3c, !PT ;  /* 0x000000050a037c12 */ /* 0x002fc8000f8e3cff */
[----:B------:R-:W-:-:S04]  /*4320*/  SHF.L.U32 R3, R3, 0x1f, RZ ;  /* 0x0000001f03037819 */ /* 0x000fc800000006ff */
[----:B------:R-:W1:Y:S02]  /*4330*/  SYNCS.PHASECHK.TRANS64.TRYWAIT P0, [UR4], R3 ;  /* 0x00000003ff0075a7 */ /* 0x000e640008001104 */
[----:B-1----:R-:W-:Y:S05]  /*4340*/  @!P0 BRA `(.L_x_68) ;  /* 0x0000005000708947 */ /* 0x002fea0003800000 */
.L_x_166:
[----:B------:R-:W-:Y:S01]  /*4350*/  NOP ;  /* 0x0000000000007918 */ /* 0x000fe20000000000 */
[----:B-1----:R-:W1:Y:S01]  /*4360*/  LDS R0, [UR6+0x14] ;  /* 0x00001406ff007984 */ /* 0x002e620008000800 */
[----:B------:R-:W-:Y:S01]  /*4370*/  LOP3.LUT R2, R11, 0xffff, RZ, 0xc0, !PT ;  /* 0x0000ffff0b027812 */ /* 0x000fe200078ec0ff */
[----:B------:R-:W-:Y:S02]  /*4380*/  IMAD.MOV.U32 R3, RZ, RZ, 0xffff ;  /* 0x0000ffffff037424 */ /* 0x000fe400078e00ff */
[----:B------:R-:W-:Y:S01]  /*4390*/  IMAD.MOV.U32 R5, RZ, RZ, 0x1 ;  /* 0x00000001ff057424 */ /* 0x000fe200078e00ff */
[----:B------:R-:W-:-:S04]  /*43a0*/  SHF.R.U32.HI R2, RZ, 0x5, R2 ;  /* 0x00000005ff027819 */ /* 0x000fc80000011602 */
[-C--:B------:R-:W-:Y:S02]  /*43b0*/  SHF.L.U32 R3, R3, R2.reuse, RZ ;  /* 0x0000000203037219 */ /* 0x080fe400000006ff */
[----:B------:R-:W-:Y:S02]  /*43c0*/  SHF.L.U32 R5, R5, R2, RZ ;  /* 0x0000000205057219 */ /* 0x000fe400000006ff */
[----:B-1----:R-:W-:-:S04]  /*43d0*/  LOP3.LUT R0, R0, R3, RZ, 0xc0, !PT ;  /* 0x0000000300007212 */ /* 0x002fc800078ec0ff */
[----:B------:R-:W-:-:S13]  /*43e0*/  ISETP.NE.AND P0, PT, R0, R3, PT ;  /* 0x000000030000720c */ /* 0x000fda0003f05270 */
[----:B------:R-:W-:Y:S05]  /*43f0*/  @P0 BRA `(.L_x_69) ;  /* 0x00000000005c0947 */ /* 0x000fea0003800000 */
[----:B------:R-:W1:Y:S02]  /*4400*/  LDS R0, [UR6+0x18] ;  /* 0x00001806ff007984 */ /* 0x000e640008000800 */
[----:B-1----:R-:W-:-:S04]  /*4410*/  LOP3.LUT R0, R0, R5, RZ, 0xc0, !PT ;  /* 0x0000000500007212 */ /* 0x002fc800078ec0ff */
[----:B------:R-:W-:-:S13]  /*4420*/  ISETP.NE.AND P0, PT, R0, R5, PT ;  /* 0x000000050000720c */ /* 0x000fda0003f05270 */
[----:B------:R-:W-:Y:S05]  /*4430*/  @P0 BRA `(.L_x_70) ;  /* 0x0000000000400947 */ /* 0x000fea0003800000 */
[----:B------:R-:W-:Y:S01]  /*4440*/  R2UR UR4, R3 ;  /* 0x00000000030472ca */ /* 0x000fe200000e0000 */
[----:B------:R-:W1:Y:S01]  /*4450*/  S2R R2, SR_LANEID ;  /* 0x0000000000027919 */ /* 0x000e620000000000 */
[----:B------:R-:W-:-:S04]  /*4460*/  LOP3.LUT R5, RZ, R5, RZ, 0x33, !PT ;  /* 0x00000005ff057212 */ /* 0x000fc800078e33ff */
[----:B------:R-:W2:Y:S07]  /*4470*/  REDUX UR7, R5 ;  /* 0x00000000050773c4 */ /* 0x000eae0000000000 */
[----:B------:R-:W-:-:S03]  /*4480*/  ULOP3.LUT UR5, URZ, UR4, URZ, 0x33, !UPT ;  /* 0x00000004ff057292 */ /* 0x000fc6000f8e33ff */
[----:B------:R-:W-:Y:S02]  /*4490*/  VOTEU.ANY UR4, UPT, PT ;  /* 0x0000000000047886 */ /* 0x000fe400038e0100 */
[----:B------:R-:W-:Y:S01]  /*44a0*/  UFLO.U32 UR4, UR4 ;  /* 0x00000004000472bd */ /* 0x000fe200080e0000 */
[----:B------:R-:W-:-:S04]  /*44b0*/  IMAD.U32 R0, RZ, RZ, UR5 ;  /* 0x00000005ff007e24 */ /* 0x000fc8000f8e00ff */
[----:B------:R-:W3:Y:S02]  /*44c0*/  REDUX UR8, R0 ;  /* 0x00000000000873c4 */ /* 0x000ee40000000000 */
[----:B------:R1:W-:Y:S02]  /*44d0*/  UTCATOMSWS.AND URZ, UR5 ;  /* 0x0000000500ff79e3 */ /* 0x0003e40008000000 */
[----:B-1----:R-:W-:Y:S01]  /*44e0*/  ISETP.EQ.U32.AND P0, PT, R2, UR4, PT ;  /* 0x0000000402007c0c */ /* 0x002fe2000bf02070 */
[----:B--2---:R-:W-:Y:S02]  /*44f0*/  IMAD.U32 R2, RZ, RZ, UR7 ;  /* 0x00000007ff027e24 */ /* 0x004fe4000f8e00ff */
[----:B---3--:R-:W-:-:S10]  /*4500*/  IMAD.U32 R3, RZ, RZ, UR8 ;  /* 0x00000008ff037e24 */ /* 0x008fd4000f8e00ff */
[----:B------:R1:W-:Y:S04]  /*4510*/  @P0 ATOMS.AND RZ, [UR6+0x14], R3 ;  /* 0x00001403ffff098c */ /* 0x0003e8000a800006 */
[----:B------:R1:W-:Y:S01]  /*4520*/  @P0 ATOMS.AND RZ, [UR6+0x18], R2 ;  /* 0x00001802ffff098c */ /* 0x0003e2000a800006 */
[----:B------:R-:W-:Y:S05]  /*4530*/  BRA `(.L_x_71) ;  /* 0x0000000000147947 */ /* 0x000fea0003800000 */
.L_x_70:
[----:B------:R-:W-:Y:S02]  /*4540*/  MOV R2, 0x4560 ;  /* 0x0000456000027802 */ /* 0x000fe40000000f00 */
[----:B----45:R-:W-:Y:S05]  /*4550*/  CALL.REL.NOINC `($__internal_0_$__cuda_sm10x_tcgen05_guardrail_trap_col_being_dealloced_not_returned_by_alloc) ;  /* 0x0000005000e47944 */ /* 0x030fea0003c00000 */
[----:B------:R-:W-:Y:S05]  /*4560*/  BRA `(.L_x_71) ;  /* 0x0000000000087947 */ /* 0x000fea0003800000 */
.L_x_69:
[----:B------:R-:W-:Y:S02]  /*4570*/  MOV R2, 0x4590 ;  /* 0x0000459000027802 */ /* 0x000fe40000000f00 */
[----:B----45:R-:W-:Y:S05]  /*4580*/  CALL.REL.NOINC `($__internal_2_$__cuda_sm10x_tcgen05_guardrail_trap_unallocated_columns_being_dealloced) ;  /* 0x0000005000f07944 */ /* 0x030fea0003c00000 */
.L_x_71:
[----:B------:R-:W-:Y:S01]  /*4590*/  NOP ;  /* 0x0000000000007918 */ /* 0x000fe20000000000 */
[----:B------:R-:W-:Y:S05]  /*45a0*/  EXIT ;  /* 0x000000000000794d */ /* 0x000fea0003800000 */
.L_x_55:
[----:B------:R-:W2:Y:S01]  /*45b0*/  LDCU UR5, c[0x0][0x384] ;  /* 0x00007080ff0577ac */ /* 0x000ea20008000800 */
[----:B------:R-:W-:Y:S02]  /*45c0*/  UISETP.NE.OR UP0, UPT, UR15, 0x3, !UP2 ;  /* 0x000000030f00788c */ /* 0x000fe4000d705670 */
[----:B--2---:R-:W-:-:S07]  /*45d0*/  UIADD3 UR5, UPT, UPT, UR5, 0x3f, URZ ;  /* 0x0000003f05057890 */ /* 0x004fce000fffe0ff */
[----:B------:R-:W-:Y:S05]  /*45e0*/  BRA.U UP0, `(.L_x_72) ;  /* 0x0000001500087547 */ /* 0x000fea000b800000 */
[----:B------:R-:W-:Y:S01]  /*45f0*/  USHF.R.S32.HI UR4, URZ, 0x1f, UR5 ;  /* 0x0000001fff047899 */ /* 0x000fe20008011405 */
[----:B------:R-:W2:Y:S01]  /*4600*/  S2UR UR6, SR_CgaCtaId ;  /* 0x00000000000679c3 */ /* 0x000ea20000008800 */
[----:B------:R-:W3:Y:S01]  /*4610*/  LDCU UR34, c[0x0][0x370] ;  /* 0x00006e00ff2277ac */ /* 0x000ee20008000800 */
[----:B------:R-:W-:Y:S01]  /*4620*/  R2UR UR41, R88 ;  /* 0x00000000582972ca */ /* 0x000fe200000e0000 */
[----:B------:R-:W-:Y:S01]  /*4630*/  IMAD.MOV.U32 R12, RZ, RZ, 0x1 ;  /* 0x00000001ff0c7424 */ /* 0x000fe200078e00ff */
[----:B------:R-:W-:Y:S01]  /*4640*/  R2UR UR40, R89 ;  /* 0x00000000592872ca */ /* 0x000fe200000e0000 */
[----:B------:R-:W-:Y:S01]  /*4650*/  ULEA.HI UR4, UR4, UR5, URZ, 0x6 ;  /* 0x0000000504047291 */ /* 0x000fe2000f8f30ff */
[----:B------:R-:W-:Y:S01]  /*4660*/  IMAD.MOV.U32 R10, RZ, RZ, RZ ;  /* 0x000000ffff0a7224 */ /* 0x000fe200078e00ff */
[----:B------:R-:W3:Y:S01]  /*4670*/  LDCU.128 UR28, c[0x0][0xb10] ;  /* 0x00016200ff1c77ac */ /* 0x000ee20008000c00 */
[----:B------:R-:W4:Y:S01]  /*4680*/  LDC.64 R18, c[0x0][0x348] ;  /* 0x0000d200ff127b82 */ /* 0x000f220000000a00 */
[----:B------:R-:W-:Y:S01]  /*4690*/  IMAD.MOV.U32 R8, RZ, RZ, 0x2000 ;  /* 0x00002000ff087424 */ /* 0x000fe200078e00ff */
[----:B------:R-:W-:Y:S01]  /*46a0*/  USHF.R.S32.HI UR26, URZ, 0x6, UR4 ;  /* 0x00000006ff1a7899 */ /* 0x000fe20008011404 */
[----:B------:R-:W1:Y:S05]  /*46b0*/  LDCU UR33, c[0x0][0x374] ;  /* 0x00006e80ff2177ac */ /* 0x000e6a0008000800 */
[----:B------:R-:W-:Y:S01]  /*46c0*/  IMAD.U32 R0, RZ, RZ, UR26 ;  /* 0x0000001aff007e24 */ /* 0x000fe2000f8e00ff */
[----:B------:R-:W3:Y:S04]  /*46d0*/  LDCU UR4, c[0x0][0xb30] ;  /* 0x00016600ff0477ac */ /* 0x000ee80008000800 */
[-C--:B------:R-:W-:Y:S01]  /*46e0*/  IABS R2, R0.reuse ;  /* 0x0000000000027213 */ /* 0x080fe20000000000 */
[----:B------:R-:W1:Y:S01]  /*46f0*/  LDCU UR18, c[0x0][0xb0c] ;  /* 0x00016180ff1277ac */ /* 0x000e620008000800 */
[----:B------:R-:W-:-:S02]  /*4700*/  IABS R0, R0 ;  /* 0x0000000000007213 */ /* 0x000fc40000000000 */
[----:B------:R-:W-:Y:S01]  /*4710*/  R2UR UR25, R2 ;  /* 0x00000000021972ca */ /* 0x000fe200000e0000 */
[----:B------:R-:W-:Y:S01]  /*4720*/  UMOV UR22, 0x400 ;  /* 0x0000040000167882 */ /* 0x000fe20000000000 */
[----:B------:R-:W4:Y:S01]  /*4730*/  LDC.64 R2, c[0x0][0x888] ;  /* 0x00022200ff027b82 */ /* 0x000f220000000a00 */
[----:B------:R-:W4:Y:S01]  /*4740*/  LDCU UR46, c[0x0][0xb20] ;  /* 0x00016400ff2e77ac */ /* 0x000f220008000800 */
[----:B------:R-:W-:Y:S01]  /*4750*/  IMAD.MOV R0, RZ, RZ, -R0 ;  /* 0x000000ffff007224 */ /* 0x000fe200078e0a00 */
[----:B------:R-:W4:Y:S04]  /*4760*/  LDCU UR32, c[0x0][0x388] ;  /* 0x00007100ff2077ac */ /* 0x000f280008000800 */
[----:B------:R-:W-:Y:S01]  /*4770*/  R2UR UR42, R0 ;  /* 0x00000000002a72ca */ /* 0x000fe200000e0000 */
[----:B--2---:R-:W-:-:S03]  /*4780*/  ULEA UR22, UR6, UR22, 0x18 ;  /* 0x0000001606167291 */ /* 0x004fc6000f8ec0ff */
[----:B------:R-:W2:Y:S01]  /*4790*/  I2F.RP R5, UR25 ;  /* 0x0000001900057d06 */ /* 0x000ea20008209400 */
[----:B---3--:R-:W-:Y:S02]  /*47a0*/  UISETP.NE.AND UP2, UPT, UR4, 0x1, UPT ;  /* 0x000000010400788c */ /* 0x008fe4000bf45270 */
[----:B------:R-:W-:Y:S02]  /*47b0*/  UIMAD.WIDE.U32 UR10, UR34, UR28, URZ ;  /* 0x0000001c220a72a5 */ /* 0x000fe4000f8e00ff */
[----:B-1----:R-:W-:Y:S01]  /*47c0*/  UIMAD.WIDE.U32 UR8, UR33, UR31, URZ ;  /* 0x0000001f210872a5 */ /* 0x002fe2000f8e00ff */
[----:B------:R-:W-:Y:S01]  /*47d0*/  UMOV UR4, URZ ;  /* 0x000000ff00047c82 */ /* 0x000fe20008000000 */
[----:B------:R-:W-:Y:S02]  /*47e0*/  UIADD3 UR35, UPT, UPT, UR22, 0x148, URZ ;  /* 0x0000014816237890 */ /* 0x000fe4000fffe0ff */
[----:B------:R-:W-:Y:S02]  /*47f0*/  UISETP.GE.AND UP0, UPT, UR39, 0x1, UPT ;  /* 0x000000012700788c */ /* 0x000fe4000bf06270 */
[----:B------:R-:W-:Y:S01]  /*4800*/  UISETP.NE.AND UP0, UPT, UR18, 0x1, UPT ;  /* 0x000000011200788c */ /* 0x000fe2000bf05270 */
[----:B----4-:R-:W-:Y:S01]  /*4810*/  ISETP.NE.U32.AND P0, PT, R2, RZ, PT ;  /* 0x000000ff0200720c */ /* 0x010fe20003f05070 */
[----:B------:R-:W-:Y:S01]  /*4820*/  UMOV UR38, UR11 ;  /* 0x0000000b00267c82 */ /* 0x000fe20008000000 */
[----:B--2---:R-:W1:Y:S01]  /*4830*/  MUFU.RCP R4, R5 ;  /* 0x0000000500047308 */ /* 0x004e620000001000 */
[----:B------:R-:W-:Y:S01]  /*4840*/  UMOV UR37, UR9 ;  /* 0x0000000900257c82 */ /* 0x000fe20008000000 */
[----:B------:R-:W-:Y:S01]  /*4850*/  ISETP.NE.AND.EX P0, PT, R3, RZ, PT, P0 ;  /* 0x000000ff0300720c */ /* 0x000fe20003f05300 */
[----:B------:R-:W-:Y:S01]  /*4860*/  UISETP.NE.AND UP0, UPT, UR30, 0x1, UPT ;  /* 0x000000011e00788c */ /* 0x000fe2000bf05270 */
[----:B------:R-:W2:Y:S01]  /*4870*/  LDC.64 R2, c[0x0][0x890] ;  /* 0x00022400ff027b82 */ /* 0x000ea20000000a00 */
[----:B------:R-:W-:Y:S01]  /*4880*/  UMOV UR24, URZ ;  /* 0x000000ff00187c82 */ /* 0x000fe20008000000 */
[----:B------:R-:W-:-:S02]  /*4890*/  UPLOP3.LUT UP1, UPT, UPT, UPT, UPT, 0x40, 0x4 ;  /* 0x000000000004789c */ /* 0x000fc40003f2e870 */
[----:B------:R-:W-:Y:S01]  /*48a0*/  UISETP.NE.AND UP6, UPT, UR39, 0x1, UPT ;  /* 0x000000012700788c */ /* 0x000fe2000bfc5270 */
[----:B------:R-:W3:Y:S01]  /*48b0*/  LDCU.64 UR16, c[0x0][0xb28] ;  /* 0x00016500ff1077ac */ /* 0x000ee20008000a00 */
[----:B------:R-:W-:Y:S02]  /*48c0*/  UPRMT UR35, URZ, 0x654, UR35 ;  /* 0x00000654ff237896 */ /* 0x000fe40008000023 */
[----:B------:R-:W-:Y:S01]  /*48d0*/  USHF.R.U32.HI UR38, URZ, UR29, UR38 ;  /* 0x0000001dff267299 */ /* 0x000fe20008011626 */
[----:B-1----:R-:W-:Y:S01]  /*48e0*/  VIADD R4, R4, 0xffffffe ;  /* 0x0ffffffe04047836 */ /* 0x002fe20000000000 */
[----:B------:R-:W-:Y:S02]  /*48f0*/  USHF.R.U32.HI UR37, URZ, UR46, UR37 ;  /* 0x0000002eff257299 */ /* 0x000fe40008011625 */
[----:B------:R-:W-:Y:S02]  /*4900*/  UISETP.NE.AND UP0, UPT, UR32, URZ, UPT ;  /* 0x000000ff2000728c */ /* 0x000fe4000bf05270 */
[----:B------:R-:W-:Y:S01]  /*4910*/  UISETP.NE.AND UP5, UPT, UR26, URZ, UPT ;  /* 0x000000ff1a00728c */ /* 0x000fe2000bfa5270 */
[----:B------:R-:W1:Y:S01]  /*4920*/  F2I.FTZ.U32.TRUNC.NTZ R4, R4 ;  /* 0x0000000400047305 */ /* 0x000e62000021f000 */
[----:B------:R-:W-:Y:S01]  /*4930*/  VOTEU.ANY UP4, P0 ;  /* 0x0000000000ff7886 */ /* 0x000fe20000080100 */
[----:B-1----:R-:W-:-:S13]  /*4940*/  R2UR UR5, R4 ;  /* 0x00000000040572ca */ /* 0x002fda00000e0000 */
[----:B------:R-:W-:-:S04]  /*4950*/  UIADD3 UR6, UPT, UPT, URZ, -UR5, URZ ;  /* 0x80000005ff067290 */ /* 0x000fc8000fffe0ff */
[----:B------:R-:W-:-:S04]  /*4960*/  UIMAD UR6, UR6, UR25, URZ ;  /* 0x00000019060672a4 */ /* 0x000fc8000f8e02ff */
[----:B------:R-:W-:-:S07]  /*4970*/  UIMAD.WIDE.U32 UR6, UR5, UR6, UR4 ;  /* 0x00000006050672a5 */ /* 0x000fce000f8e0004 */
[----:B--23--:R-:W-:-:S05]  /*4980*/  UMOV UR36, UR7 ;  /* 0x0000000700247c82 */ /* 0x00cfca0008000000 */
.L_x_81:
[----:B------:R-:W-:Y:S04]  /*4990*/  SHF.L.U32 R5, R10, 0x1f, RZ ;  /* 0x0000001f0a057819 */ /* 0x000fe800000006ff */
[----:B-1----:R-:W1:Y:S02]  /*49a0*/  SYNCS.PHASECHK.TRANS64.TRYWAIT P0, [UR22+0x140], R5 ;  /* 0x00014005ff0075a7 */ /* 0x002e640008001116 */
[----:B-1----:R-:W-:Y:S05]  /*49b0*/  @!P0 BRA `(.L_x_73) ;  /* 0x0000004800ec8947 */ /* 0x002fea0003800000 */
.L_x_168:
[----:B-1----:R-:W1:Y:S01]  /*49c0*/  LDS.128 R4, [UR22+0x180] ;  /* 0x00018016ff047984 */ /* 0x002e620008000c00 */
[----:B------:R-:W-:Y:S01]  /*49d0*/  @!PT LDS RZ, [RZ] ;  /* 0x00000000fffff984 */ /* 0x000fe20000000800 */
[----:B------:R-:W-:Y:S01]  /*49e0*/  @!PT LDS RZ, [RZ] ;  /* 0x00000000fffff984 */ /* 0x000fe20000000800 */
[----:B------:R-:W-:Y:S01]  /*49f0*/  @!PT LDS RZ, [RZ] ;  /* 0x00000000fffff984 */ /* 0x000fe20000000800 */
[----:B------:R-:W-:Y:S01]  /*4a00*/  @!PT LDS RZ, [RZ] ;  /* 0x00000000fffff984 */ /* 0x000fe20000000800 */
[----:B------:R2:W-:Y:S06]  /*4a10*/  MEMBAR.ALL.CTA ;  /* 0x0000000000007992 */ /* 0x0005ec0000008000 */
[----:B--2---:R-:W2:Y:S02]  /*4a20*/  FENCE.VIEW.ASYNC.S ;  /* 0x00000000000073c6 */ /* 0x004ea40000000000 */
[----:B--2---:R-:W-:Y:S01]  /*4a30*/  SYNCS.ARRIVE.TRANS64.RED.A1T0 RZ, [UR35], RZ ;  /* 0x000000ffffff79a7 */ /* 0x004fe20008100423 */
[----:B-1----:R-:W-:Y:S11]  /*4a40*/  LOP3.LUT P0, RZ, R6, 0x1, RZ, 0xc0, !PT ;  /* 0x0000000106ff7812 */ /* 0x002ff6000780c0ff */
[----:B------:R-:W-:Y:S02]  /*4a50*/  @!UPT UIADD3 URZ, UPT, UPT, URZ, URZ, URZ ;  /* 0x000000fffffff290 */ /* 0x000fe4000fffe0ff */
[----:B------:R-:W-:Y:S01]  /*4a60*/  VOTEU.ANY UP0, P0 ;  /* 0x0000000000ff7886 */ /* 0x000fe20000000100 */
[----:B------:R-:W-:Y:S11]  /*4a70*/  PLOP3.LUT P0, PT, PT, PT, UP0, 0x80, 0x8 ;  /* 0x000000000008781c */ /* 0x000ff60003f0f008 */
[----:B------:R-:W-:Y:S02]  /*4a80*/  @!UPT UIADD3 URZ, UPT, UPT, URZ, URZ, URZ ;  /* 0x000000fffffff290 */ /* 0x000fe4000fffe0ff */
[----:B------:R-:W-:Y:S02]  /*4a90*/  @P0 MOV R9, R4 ;  /* 0x0000000400090202 */ /* 0x000fe40000000f00 */
[----:B------:R-:W-:Y:S02]  /*4aa0*/  @P0 LOP3.LUT R0, R5, 0xffff, RZ, 0xc0, !PT ;  /* 0x0000ffff05000812 */ /* 0x000fe400078ec0ff */
[----:B------:R-:W-:Y:S02]  /*4ab0*/  @P0 R2UR UR5, R9 ;  /* 0x00000000090502ca */ /* 0x000fe400000e0000 */
[----:B------:R-:W-:Y:S11]  /*4ac0*/  @P0 R2UR UR4, R0 ;  /* 0x00000000000402ca */ /* 0x000ff600000e0000 */
[----:B------:R-:W-:Y:S02]  /*4ad0*/  @UP0 UMOV UR15, UR5 ;  /* 0x00000005000f0c82 */ /* 0x000fe40008000000 */
[----:B------:R-:W-:Y:S01]  /*4ae0*/  @UP0 UMOV UR14, UR4 ;  /* 0x00000004000e0c82 */ /* 0x000fe20008000000 */
[----:B------:R-:W-:Y:S09]  /*4af0*/  UISETP.GE.AND UP0, UPT, UR39, 0x1, UPT ;  /* 0x000000012700788c */ /* 0x000ff2000bf06270 */
[----:B------:R-:W-:Y:S05]  /*4b00*/  BRA.U !UP0, `(.L_x_74) ;  /* 0x0000000108b47547 */ /* 0x000fea000b800000 */
[----:B------:R-:W-:Y:S02]  /*4b10*/  UIMAD.WIDE.U32 UR8, UR14, UR31, URZ ;  /* 0x0000001f0e0872a5 */ /* 0x000fe4000f8e00ff */
[----:B------:R-:W-:Y:S02]  /*4b20*/  UP2UR UR19, UPR, URZ, 0x2 ;  /* 0x00000002ff137883 */ /* 0x000fe40008000000 */
[----:B------:R-:W-:Y:S02]  /*4b30*/  UISETP.NE.AND UP1, UPT, UR30, 0x1, UPT ;  /* 0x000000011e00788c */ /* 0x000fe4000bf25270 */
[----:B------:R-:W-:Y:S02]  /*4b40*/  UIMAD.WIDE.U32 UR10, UR15, UR28, URZ ;  /* 0x0000001c0f0a72a5 */ /* 0x000fe4000f8e00ff */
[----:B------:R-:W-:Y:S02]  /*4b50*/  USEL UR4, UR33, UR37, !UP1 ;  /* 0x0000002521047287 */ /* 0x000fe4000c800000 */
[----:B------:R-:W-:Y:S02]  /*4b60*/  UISETP.NE.AND UP0, UPT, UR18, 0x1, UPT ;  /* 0x000000011200788c */ /* 0x000fe4000bf05270 */
[----:B------:R-:W-:Y:S02]  /*4b70*/  UIMAD.WIDE.U32 UR12, UR4, UR16, URZ ;  /* 0x00000010040c72a5 */ /* 0x000fe4000f8e00ff */
[----:B------:R-:W-:Y:S01]  /*4b80*/  USEL UR7, UR34, UR38, !UP0 ;  /* 0x0000002622077287 */ /* 0x000fe2000c000000 */
[----:B------:R-:W-:Y:S02]  /*4b90*/  UMOV UR5, UR9 ;  /* 0x0000000900057c82 */ /* 0x000fe40008000000 */
[----:B------:R-:W-:Y:S02]  /*4ba0*/  USHF.R.U32.HI UR6, URZ, UR46, UR5 ;  /* 0x0000002eff067299 */ /* 0x000fe40008011605 */
[----:B------:R-:W-:Y:S02]  /*4bb0*/  UIMAD.WIDE.U32 UR20, UR7, UR16, URZ ;  /* 0x00000010071472a5 */ /* 0x000fe4000f8e00ff */
[----:B------:R-:W-:Y:S02]  /*4bc0*/  USEL UR6, UR14, UR6, !UP1 ;  /* 0x000000060e067287 */ /* 0x000fe4000c800000 */
[----:B------:R-:W-:Y:S01]  /*4bd0*/  UISETP.NE.AND UP1, UPT, UR19, URZ, UPT ;  /* 0x000000ff1300728c */ /* 0x000fe2000bf25270 */
[----:B------:R-:W-:Y:S01]  /*4be0*/  UMOV UR5, UR11 ;  /* 0x0000000b00057c82 */ /* 0x000fe20008000000 */
[----:B------:R-:W-:Y:S02]  /*4bf0*/  UIMAD.WIDE.U32 UR10, UR6, UR16, URZ ;  /* 0x00000010060a72a5 */ /* 0x000fe4000f8e00ff */
[----:B------:R-:W-:Y:S03]  /*4c00*/  USHF.R.U32.HI UR8, URZ, UR29, UR5 ;  /* 0x0000001dff087299 */ /* 0x000fe60008011605 */
[----:B------:R-:W-:Y:S02]  /*4c10*/  UMOV UR5, UR13 ;  /* 0x0000000d00057c82 */ /* 0x000fe40008000000 */
[----:B------:R-:W-:Y:S03]  /*4c20*/  @UP6 USHF.R.U32.HI UR4, URZ, UR17, UR5 ;  /* 0x00000011ff046299 */ /* 0x000fe60008011605 */
[----:B------:R-:W-:Y:S01]  /*4c30*/  UMOV UR5, UR21 ;  /* 0x0000001500057c82 */ /* 0x000fe20008000000 */
[----:B------:R-:W-:Y:S02]  /*4c40*/  UIMAD UR4, UR39, UR4, URZ ;  /* 0x00000004270472a4 */ /* 0x000fe4000f8e02ff */
[----:B------:R-:W-:Y:S02]  /*4c50*/  @UP6 USHF.R.U32.HI UR7, URZ, UR17, UR5 ;  /* 0x00000011ff076299 */ /* 0x000fe40008011605 */
[----:B------:R-:W-:Y:S02]  /*4c60*/  USEL UR5, UR15, UR8, !UP0 ;  /* 0x000000080f057287 */ /* 0x000fe4000c000000 */
[----:B------:R-:W-:Y:S02]  /*4c70*/  UIMAD UR8, UR39, UR7, URZ ;  /* 0x00000007270872a4 */ /* 0x000fe4000f8e02ff */
[----:B------:R-:W-:Y:S03]  /*4c80*/  UISETP.GE.AND UP0, UPT, UR6, UR4, UPT ;  /* 0x000000040600728c */ /* 0x000fe6000bf06270 */
[----:B------:R-:W-:Y:S01]  /*4c90*/  UMOV UR4, UR11 ;  /* 0x0000000b00047c82 */ /* 0x000fe20008000000 */
[----:B------:R-:W-:Y:S02]  /*4ca0*/  UISETP.GE.OR UP0, UPT, UR5, UR8, UP0 ;  /* 0x000000080500728c */ /* 0x000fe40008706670 */
[----:B------:R-:W-:Y:S02]  /*4cb0*/  USHF.R.U32.HI UR4, URZ, UR17, UR4 ;  /* 0x00000011ff047299 */ /* 0x000fe40008011604 */
[----:B------:R-:W-:Y:S02]  /*4cc0*/  UIMAD.WIDE.U32 UR8, UR5, UR16, URZ ;  /* 0x00000010050872a5 */ /* 0x000fe4000f8e00ff */
[----:B------:R-:W-:Y:S04]  /*4cd0*/  USEL UR10, UR6, UR4, !UP6 ;  /* 0x00000004060a7287 */ /* 0x000fe8000f000000 */
[----:B------:R-:W-:Y:S01]  /*4ce0*/  UIADD3 UR11, UPT, UPT, -UR10, URZ, URZ ;  /* 0x000000ff0a0b7290 */ /* 0x000fe2000fffe1ff */
[----:B------:R-:W-:Y:S02]  /*4cf0*/  @!UP0 UMOV UR4, UR9 ;  /* 0x0000000900048c82 */ /* 0x000fe40008000000 */
[----:B------:R-:W-:Y:S02]  /*4d00*/  @!UP0 USHF.R.U32.HI UR4, URZ, UR17, UR4 ;  /* 0x00000011ff048299 */ /* 0x000fe40008011604 */
[----:B------:R-:W-:Y:S02]  /*4d10*/  UIMAD UR8, UR39, UR11, UR6 ;  /* 0x0000000b270872a4 */ /* 0x000fe4000f8e0206 */
[----:B------:R-:W-:Y:S04]  /*4d20*/  @!UP0 USEL UR4, UR5, UR4, !UP6 ;  /* 0x0000000405048287 */ /* 0x000fe8000f000000 */
[----:B------:R-:W-:Y:S02]  /*4d30*/  @!UP0 UIMAD UR8, UR7, UR8, UR4 ;  /* 0x00000008070882a4 */ /* 0x000fe4000f8e0204 */
[----:B------:R-:W-:Y:S02]  /*4d40*/  @!UP0 UIADD3 UR9, UPT, UPT, UR10, -UR4, URZ ;  /* 0x800000040a098290 */ /* 0x000fe4000fffe0ff */
[----:B------:R-:W-:Y:S02]  /*4d50*/  UIADD3 UR4, UPT, UPT, -UR5, URZ, URZ ;  /* 0x000000ff05047290 */ /* 0x000fe4000fffe1ff */
[----:B------:R-:W-:Y:S02]  /*4d60*/  UIADD3 UR7, UPT, UPT, -UR6, URZ, URZ ;  /* 0x000000ff06077290 */ /* 0x000fe4000fffe1ff */
[----:B------:R-:W-:Y:S02]  /*4d70*/  @!UP0 UIMAD UR6, UR9, UR39, UR5 ;  /* 0x00000027090682a4 */ /* 0x000fe4000f8e0205 */
[----:B------:R-:W-:Y:S02]  /*4d80*/  UIMAD UR15, UR18, UR4, UR15 ;  /* 0x00000004120f72a4 */ /* 0x000fe4000f8e020f */
[----:B------:R-:W-:Y:S01]  /*4d90*/  UIMAD UR4, UR30, UR7, UR14 ;  /* 0x000000071e0472a4 */ /* 0x000fe2000f8e020e */
[----:B------:R-:W-:Y:S02]  /*4da0*/  @!UP0 UMOV UR5, UR8 ;  /* 0x0000000800058c82 */ /* 0x000fe40008000000 */
[----:B------:R-:W-:Y:S02]  /*4db0*/  UIMAD UR15, UR5, UR18, UR15 ;  /* 0x00000012050f72a4 */ /* 0x000fe4000f8e020f */
[----:B------:R-:W-:Y:S11]  /*4dc0*/  UIMAD UR14, UR6, UR30, UR4 ;  /* 0x0000001e060e72a4 */ /* 0x000ff6000f8e0204 */
[----:B------:R-:W-:Y:S01]  /*4dd0*/  @!UPT UIADD3 URZ, UPT, UPT, URZ, URZ, URZ ;  /* 0x000000fffffff290 */ /* 0x000fe2000fffe0ff */
.L_x_74:
[----:B------:R-:W1:Y:S01]  /*4de0*/  @!UP2 LDCU.128 UR8, c[0x0][0xb10] ;  /* 0x00016200ff08a7ac */ /* 0x000e620008000c00 */
[----:B------:R-:W-:Y:S04]  /*4df0*/  MOV R0, UR23 ;  /* 0x0000001700007c02 */ /* 0x000fe80008000f00 */
[----:B------:R-:W-:Y:S01]  /*4e00*/  IABS R0, R0 ;  /* 0x0000000000007213 */ /* 0x000fe20000000000 */
[----:B------:R-:W2:Y:S01]  /*4e10*/  @!UP2 LDCU UR5, c[0x0][0xb0c] ;  /* 0x00016180ff05a7ac */ /* 0x000ea20008000800 */
[----:B-1----:R-:W-:Y:S07]  /*4e20*/  UIMAD.WIDE.U32 UR6, UR15, UR8, URZ ;  /* 0x000000080f0672a5 */ /* 0x002fee000f8e00ff */
[----:B------:R-:W-:Y:S01]  /*4e30*/  @!UP2 UMOV UR4, UR7 ;  /* 0x000000070004ac82 */ /* 0x000fe20008000000 */
[----:B--2---:R-:W-:Y:S02]  /*4e40*/  @!UP2 UISETP.NE.AND UP0, UPT, UR5, 0x1, UPT ;  /* 0x000000010500a88c */ /* 0x004fe4000bf05270 */
[----:B------:R-:W-:Y:S02]  /*4e50*/  @!UP2 USHF.R.U32.HI UR4, URZ, UR9, UR4 ;  /* 0x00000009ff04a299 */ /* 0x000fe40008011604 */
[----:B------:R-:W-:Y:S02]  /*4e60*/  UIMAD.WIDE.U32 UR6, UR14, UR11, URZ ;  /* 0x0000000b0e0672a5 */ /* 0x000fe4000f8e00ff */
[----:B------:R-:W-:Y:S02]  /*4e70*/  @!UP2 USEL UR8, UR15, UR4, !UP0 ;  /* 0x000000040f08a287 */ /* 0x000fe4000c000000 */
[----:B------:R-:W-:Y:S03]  /*4e80*/  @!UP2 UISETP.NE.AND UP0, UPT, UR10, 0x1, UPT ;  /* 0x000000010a00a88c */ /* 0x000fe6000bf05270 */
[----:B------:R-:W-:Y:S02]  /*4e90*/  @!UP2 UMOV UR6, UR7 ;  /* 0x000000070006ac82 */ /* 0x000fe40008000000 */
[----:B------:R-:W1:Y:S02]  /*4ea0*/  @!UP2 LDCU UR4, c[0x0][0xb20] ;  /* 0x00016400ff04a7ac */ /* 0x000e640008000800 */
[----:B-1----:R-:W-:Y:S04]  /*4eb0*/  @!UP2 USHF.R.U32.HI UR6, URZ, UR4, UR6 ;  /* 0x00000004ff06a299 */ /* 0x002fe80008011606 */
[----:B------:R-:W-:Y:S04]  /*4ec0*/  @!UP2 USEL UR6, UR14, UR6, !UP0 ;  /* 0x000000060e06a287 */ /* 0x000fe8000c000000 */
[----:B------:R-:W-:Y:S02]  /*4ed0*/  @!UP2 UIADD3 UR4, UPT, UPT, -UR8, UR6, URZ ;  /* 0x000000060804a290 */ /* 0x000fe4000fffe1ff */
[----:B------:R-:W-:Y:S02]  /*4ee0*/  @!UP2 UIADD3 UR6, UPT, UPT, UR8, -UR6, URZ ;  /* 0x800000060806a290 */ /* 0x000fe4000fffe0ff */
[----:B------:R-:W-:Y:S02]  /*4ef0*/  @!UP2 UIMAD UR15, UR4, UR5, UR15 ;  /* 0x00000005040fa2a4 */ /* 0x000fe4000f8e020f */
[----:B------:R-:W-:Y:S01]  /*4f00*/  @!UP2 UIMAD UR14, UR6, UR10, UR14 ;  /* 0x0000000a060ea2a4 */ /* 0x000fe2000f8e020e */
[----:B------:R-:W-:Y:S11]  /*4f10*/  BRA.U UP1, `(.L_x_75) ;  /* 0x0000000101107547 */ /* 0x000ff6000b800000 */
[----:B------:R-:W-:Y:S04]  /*4f20*/  MOV R9, UR43 ;  /* 0x0000002b00097c02 */ /* 0x000fe80008000f00 */
[----:B------:R-:W-:Y:S04]  /*4f30*/  SHF.L.U32 R14, R9, 0x1f, RZ ;  /* 0x0000001f090e7819 */ /* 0x000fe800000006ff */
[----:B------:R-:W1:Y:S02]  /*4f40*/  SYNCS.PHASECHK.TRANS64.TRYWAIT P1, [UR22+0x138], R14 ;  /* 0x0001380eff0075a7 */ /* 0x000e640008021116 */
[----:B-1----:R-:W-:Y:S05]  /*4f50*/  @!P1 BRA `(.L_x_76) ;  /* 0x00000044009c9947 */ /* 0x002fea0003800000 */
.L_x_75:
[----:B------:R-:W-:Y:S01]  /*4f60*/  UISETP.NE.AND UP1, UPT, UR32, URZ, UPT ;  /* 0x000000ff2000728c */ /* 0x000fe2000bf25270 */
[----:B------:R-:W-:Y:S01]  /*4f70*/  R2UR UR4, R0 ;  /* 0x00000000000472ca */ /* 0x000fe200000e0000 */
[----:B------:R-:W-:Y:S01]  /*4f80*/  USHF.L.U32 UR11, UR27, 0x7, URZ ;  /* 0x000000071b0b7899 */ /* 0x000fe200080006ff */
[----:B------:R-:W-:Y:S05]  /*4f90*/  IMAD.U32 R0, RZ, RZ, UR32 ;  /* 0x00000020ff007e24 */ /* 0x000fea000f8e00ff */
[----:B------:R-:W-:Y:S04]  /*4fa0*/  IABS R11, R0 ;  /* 0x00000000000b7213 */ /* 0x000fe80000000000 */
[----:B------:R-:W2:Y:S02]  /*4fb0*/  I2F.RP R16, R11 ;  /* 0x0000000b00107306 */ /* 0x000ea40000209400 */
[----:B------:R-:W-:Y:S07]  /*4fc0*/  UIMAD.WIDE.U32 UR6, UR36, UR4, URZ ;  /* 0x00000004240672a5 */ /* 0x000fee000f8e00ff */
[----:B------:R-:W-:Y:S02]  /*4fd0*/  UMOV UR12, UR7 ;  /* 0x00000007000c7c82 */ /* 0x000fe40008000000 */
[----:B------:R-:W-:Y:S04]  /*4fe0*/  UIMAD UR4, UR12, UR42, UR4 ;  /* 0x0000002a0c0472a4 */ /* 0x000fe8000f8e0204 */
[----:B------:R-:W-:Y:S01]  /*4ff0*/  UISETP.GT.U32.AND UP0, UPT, UR25, UR4, UPT ;  /* 0x000000041900728c */ /* 0x000fe2000bf04070 */
[----:B--2---:R-:W2:Y:S10]  /*5000*/  MUFU.RCP R0, R16 ;  /* 0x0000001000007308 */ /* 0x004eb40000001000 */
[----:B------:R-:W-:Y:S02]  /*5010*/  @!UP0 UIADD3 UR4, UPT, UPT, UR4, -UR25, URZ ;  /* 0x8000001904048290 */ /* 0x000fe4000fffe0ff */
[----:B------:R-:W-:Y:S02]  /*5020*/  @!UP0 UIADD3 UR12, UPT, UPT, UR12, 0x1, URZ ;  /* 0x000000010c0c8890 */ /* 0x000fe4000fffe0ff */
[----:B------:R-:W-:Y:S02]  /*5030*/  UISETP.GE.U32.AND UP0, UPT, UR4, UR25, UPT ;  /* 0x000000190400728c */ /* 0x000fe4000bf06070 */
[----:B------:R-:W-:Y:S01]  /*5040*/  ULOP3.LUT UR4, UR23, UR26, URZ, 0x3c, !UPT ;  /* 0x0000001a17047292 */ /* 0x000fe2000f8e3cff */
[----:B--2---:R-:W-:Y:S04]  /*5050*/  VIADD R13, R0, 0xffffffe ;  /* 0x0ffffffe000d7836 */ /* 0x004fe80000000000 */
[----:B------:R-:W1:Y:S04]  /*5060*/  F2I.FTZ.U32.TRUNC.NTZ R15, R13 ;  /* 0x0000000d000f7305 */ /* 0x000e68000021f000 */
[----:B------:R-:W-:Y:S02]  /*5070*/  @UP0 UIADD3 UR12, UPT, UPT, UR12, 0x1, URZ ;  /* 0x000000010c0c0890 */ /* 0x000fe4000fffe0ff */
[----:B------:R-:W-:Y:S01]  /*5080*/  UISETP.GE.AND UP0, UPT, UR4, URZ, UPT ;  /* 0x000000ff0400728c */ /* 0x000fe2000bf06270 */
[--C-:B-1----:R-:W-:Y:S10]  /*5090*/  IMAD.MOV R14, RZ, RZ, -R15.reuse ;  /* 0x000000ffff0e7224 */ /* 0x102ff400078e0a0f */
[----:B------:R-:W-:Y:S02]  /*50a0*/  @!UP0 UIADD3 UR12, UPT, UPT, -UR12, URZ, URZ ;  /* 0x000000ff0c0c8290 */ /* 0x000fe4000fffe1ff */
[----:B------:R-:W-:Y:S01]  /*50b0*/  @!UP5 ULOP3.LUT UR12, URZ, UR26, URZ, 0x33, !UPT ;  /* 0x0000001aff0cd292 */ /* 0x000fe2000f8e33ff */
[----:B------:R-:W-:Y:S02]  /*50c0*/  IMAD R9, R14, R11, RZ ;  /* 0x0000000b0e097224 */ /* 0x000fe400078e02ff */
[----:B------:R-:W-:Y:S01]  /*50d0*/  IMAD.MOV.U32 R14, RZ, RZ, RZ ;  /* 0x000000ffff0e7224 */ /* 0x000fe200078e00ff */
[----:B------:R-:W-:Y:S02]  /*50e0*/  ULOP3.LUT UR4, UR12, UR32, URZ, 0x3c, !UPT ;  /* 0x000000200c047292 */ /* 0x000fe4000f8e3cff */
[----:B------:R-:W-:Y:S01]  /*50f0*/  MOV R0, UR12 ;  /* 0x0000000c00007c02 */ /* 0x000fe20008000f00 */
[----:B------:R-:W-:Y:S01]  /*5100*/  IMAD.HI.U32 R15, R15, R9, R14 ;  /* 0x000000090f0f7227 */ /* 0x000fe200078e000e */
[----:B------:R-:W-:Y:S02]  /*5110*/  UISETP.GE.AND UP0, UPT, UR4, URZ, UPT ;  /* 0x000000ff0400728c */ /* 0x000fe4000bf06270 */
[----:B------:R-:W-:Y:S01]  /*5120*/  IABS R0, R0 ;  /* 0x0000000000007213 */ /* 0x000fe20000000000 */
[----:B------:R-:W-:Y:S04]  /*5130*/  UIADD3 UR4, UPT, UPT, -UR12, URZ, URZ ;  /* 0x000000ff0c047290 */ /* 0x000fe8000fffe1ff */
[----:B------:R-:W-:Y:S01]  /*5140*/  IMAD.HI.U32 R15, R15, R0, RZ ;  /* 0x000000000f0f7227 */ /* 0x000fe200078e00ff */
[----:B------:R-:W-:Y:S03]  /*5150*/  UIMAD UR4, UR26, UR4, UR23 ;  /* 0x000000041a0472a4 */ /* 0x000fe6000f8e0217 */
[----:B------:R-:W-:Y:S01]  /*5160*/  IMAD.MOV R9, RZ, RZ, -R15 ;  /* 0x000000ffff097224 */ /* 0x000fe200078e0a0f */
[----:B------:R-:W-:Y:S03]  /*5170*/  USHF.L.U32 UR10, UR4, 0x6, URZ ;  /* 0x00000006040a7899 */ /* 0x000fe600080006ff */
[C---:B------:R-:W-:Y:S05]  /*5180*/  IMAD R0, R11.reuse, R9, R0 ;  /* 0x000000090b007224 */ /* 0x040fea00078e0200 */
[----:B------:R-:W-:Y:S11]  /*5190*/  ISETP.GT.U32.AND P1, PT, R11, R0, PT ;  /* 0x000000000b00720c */ /* 0x000ff60003f24070 */
[----:B------:R-:W-:Y:S02]  /*51a0*/  @!UPT UIADD3 URZ, UPT, UPT, URZ, URZ, URZ ;  /* 0x000000fffffff290 */ /* 0x000fe4000fffe0ff */
[-C--:B------:R-:W-:Y:S01]  /*51b0*/  @!P1 IADD3 R0, PT, PT, R0, -R11.reuse, RZ ;  /* 0x8000000b00009210 */ /* 0x080fe20007ffe0ff */
[----:B------:R-:W-:Y:S01]  /*51c0*/  @!P1 VIADD R15, R15, 0x1 ;  /* 0x000000010f0f9836 */ /* 0x000fe20000000000 */
[----:B------:R-:W-:Y:S02]  /*51d0*/  ISETP.NE.U32.AND P1, PT, R2, RZ, PT ;  /* 0x000000ff0200720c */ /* 0x000fe40003f25070 */
[----:B------:R-:W-:Y:S02]  /*51e0*/  ISETP.GE.U32.AND P2, PT, R0, R11, PT ;  /* 0x0000000b0000720c */ /* 0x000fe40003f46070 */
[----:B------:R-:W-:Y:S11]  /*51f0*/  ISETP.NE.AND.EX P1, PT, R3, RZ, PT, P1 ;  /* 0x000000ff0300720c */ /* 0x000ff60003f25310 */
[----:B------:R-:W-:Y:S02]  /*5200*/  @P2 IADD3 R15, PT, PT, R15, 0x1, RZ ;  /* 0x000000010f0f2810 */ /* 0x000fe40007ffe0ff */
[----:B------:R-:W-:Y:S02]  /*5210*/  ISETP.NE.U32.AND P2, PT, R2, RZ, PT ;  /* 0x000000ff0200720c */ /* 0x000fe40003f45070 */
[----:B------:R-:W-:Y:S02]  /*5220*/  R2UR UR13, R15 ;  /* 0x000000000f0d72ca */ /* 0x000fe400000e0000 */
[----:B------:R-:W-:Y:S11]  /*5230*/  ISETP.NE.AND.EX P2, PT, R3, RZ, PT, P2 ;  /* 0x000000ff0300720c */ /* 0x000ff60003f45320 */
[----:B------:R-:W-:Y:S02]  /*5240*/  @!UP0 UIADD3 UR13, UPT, UPT, -UR13, URZ, URZ ;  /* 0x000000ff0d0d8290 */ /* 0x000fe4000fffe1ff */
[----:B------:R-:W-:Y:S04]  /*5250*/  @!UP1 ULOP3.LUT UR13, URZ, UR32, URZ, 0x33, !UPT ;  /* 0x00000020ff0d9292 */ /* 0x000fe8000f8e33ff */
[----:B------:R-:W-:Y:S04]  /*5260*/  UIADD3 UR5, UPT, UPT, -UR13, URZ, URZ ;  /* 0x000000ff0d057290 */ /* 0x000fe8000fffe1ff */
[----:B------:R-:W-:Y:S01]  /*5270*/  UIMAD UR12, UR32, UR5, UR12 ;  /* 0x00000005200c72a4 */ /* 0x000fe2000f8e020c */
[----:B------:R-:W-:Y:S11]  /*5280*/  @!P2 BRA `(.L_x_77) ;  /* 0x000000000030a947 */ /* 0x000ff60003800000 */
[----:B------:R-:W-:Y:S01]  /*5290*/  UPLOP3.LUT UP3, UPT, UPT, UPT, UP4, 0x80, 0x8 ;  /* 0x000000000008789c */ /* 0x000fe20003f6f040 */
[----:B------:R-:W-:Y:S01]  /*52a0*/  HFMA2 R94, -RZ, RZ, 0, 5.9604644775390625e-08 ;  /* 0x00000001ff5e7431 */ /* 0x000fe200000001ff */
[----:B------:R-:W1:Y:S04]  /*52b0*/  LDCU.64 UR4, c[0x0][0x358] ;  /* 0x00006b00ff0477ac */ /* 0x000e680008000a00 */
[----:B------:R-:W-:Y:S11]  /*52c0*/  PLOP3.LUT P2, PT, PT, PT, UP3, 0x80, 0x8 ;  /* 0x000000000008781c */ /* 0x000ff60003f4f038 */
[----:B------:R-:W-:Y:S02]  /*52d0*/  @!UPT UIADD3 URZ, UPT, UPT, URZ, URZ, URZ ;  /* 0x000000fffffff290 */ /* 0x000fe4000fffe0ff */
[----:B------:R-:W2:Y:S01]  /*52e0*/  @P2 LDC.64 R14, c[0x0][0x888] ;  /* 0x00022200ff0e2b82 */ /* 0x000ea20000000a00 */
[----:B------:R-:W-:Y:S04]  /*52f0*/  @P2 IMAD R0, R17, R2, RZ ;  /* 0x0000000211002224 */ /* 0x000fe800078e02ff */
[----:B--2---:R-:W-:Y:S01]  /*5300*/  @P2 IMAD.WIDE R14, R0, 0x4, R14 ;  /* 0x00000004000e2825 */ /* 0x004fe200078e020e */
[----:B------:R-:W-:Y:S04]  /*5310*/  MOV R0, 0x1 ;  /* 0x0000000100007802 */ /* 0x000fe80000000f00 */
[----:B-1---5:R1:W5:Y:S01]  /*5320*/  @P2 LDG.E R41, desc[UR4][R14.64] ;  /* 0x000000040e292981 */ /* 0x022362000c1e1900 */
[----:B------:R-:W-:Y:S01]  /*5330*/  @!P2 PRMT R94, R0, 0x7610, R94 ;  /* 0x00007610005ea816 */ /* 0x000fe2000000005e */
[----:B-1----:R-:W2:Y:S06]  /*5340*/  @!P2 LDC R41, c[0x0][0x880] ;  /* 0x00022000ff29ab82 */ /* 0x002eac0000000800 */
.L_x_77:
[----:B--2--5:R-:W-:Y:S01]  /*5350*/  @!P1 FSETP.EQ.AND P3, PT, R41, RZ, PT ;  /* 0x000000ff2900920b */ /* 0x024fe20003f62000 */
[----:B------:R-:W-:Y:S01]  /*5360*/  @!UPT UIADD3 URZ, UPT, UPT, URZ, URZ, URZ ;  /* 0x000000fffffff290 */ /* 0x000fe2000fffe0ff */
[----:B------:R-:W-:Y:S11]  /*5370*/  @!P1 BRA `(.L_x_78) ;  /* 0x0000000000149947 */ /* 0x000ff60003800000 */
[----:B------:R-:W-:Y:S02]  /*5380*/  LOP3.LUT P1, RZ, R94, 0xff, RZ, 0xc0, !PT ;  /* 0x000000ff5eff7812 */ /* 0x000fe4000782c0ff */
[----:B------:R-:W-:Y:S04]  /*5390*/  PLOP3.LUT P3, PT, PT, PT, UP3, 0x80, 0x8 ;  /* 0x000000000008781c */ /* 0x000fe80003f6f038 */
[----:B------:R-:W-:Y:S07]  /*53a0*/  PLOP3.LUT P3, PT, P3, PT, PT, 0x8, 0x80 ;  /* 0x000000000080781c */ /* 0x000fee0001f6e170 */
[----:B------:R-:W-:Y:S11]  /*53b0*/  @P1 FSETP.EQ.AND P3, PT, R41, RZ, PT ;  /* 0x000000ff2900120b */ /* 0x000ff60003f62000 */
[----:B------:R-:W-:Y:S02]  /*53c0*/  @!UPT UIADD3 URZ, UPT, UPT, URZ, URZ, URZ ;  /* 0x000000fffffff290 */ /* 0x000fe4000fffe0ff */
.L_x_78:
[----:B------:R-:W-:Y:S01]  /*53d0*/  ULEA UR4, UR24, UR22, 0x3 ;  /* 0x0000001618047291 */ /* 0x000fe2000f8e18ff */
[----:B------:R-:W-:Y:S02]  /*53e0*/  SHF.L.U32 R9, R12, 0x1f, RZ ;  /* 0x0000001f0c097819 */ /* 0x000fe400000006ff */
[----:B------:R-:W-:Y:S04]  /*53f0*/  ELECT P2, URZ, PT ;  /* 0x0000000000ff782f */ /* 0x000fe80003840000 */
[----:B------:R-:W-:Y:S02]  /*5400*/  PLOP3.LUT P2, PT, P3, P2, PT, 0xf2, 0x2f ;  /* 0x00000000002f781c */ /* 0x000fe40001f45e72 */
[----:B------:R-:W1:Y:S02]  /*5410*/  SYNCS.PHASECHK.TRANS64.TRYWAIT P1, [UR4+0x118], R9 ;  /* 0x00011809ff0075a7 */ /* 0x000e640008021104 */
[----:B-1----:R-:W-:Y:S09]  /*5420*/  @!P1 BRA `(.L_x_79) ;  /* 0x0000004000809947 */ /* 0x002ff20003800000 */
.L_x_171:
[----:B------:R-:W2:Y:S01]  /*5430*/  S2UR UR23, SR_CgaCtaId ;  /* 0x00000000001779c3 */ /* 0x000ea20000008800 */
[----:B------:R-:W-:Y:S01]  /*5440*/  VOTEU.ALL UP0, P2 ;  /* 0x0000000000ff7886 */ /* 0x000fe20001000000 */
[----:B-1----:R-:W-:Y:S01]  /*5450*/  @!P2 IADD3 R9, P1, PT, R18, 0x580, RZ ;  /* 0x000005801209a810 */ /* 0x002fe20007f3e0ff */
[----:B------:R-:W-:Y:S01]  /*5460*/  UIADD3 UR6, UPT, UPT, UR24, 0x1, URZ ;  /* 0x0000000118067890 */ /* 0x000fe2000fffe0ff */
[----:B------:R-:W-:Y:S01]  /*5470*/  @P0 SHF.R.U32.HI R17, RZ, 0x10, R5 ;  /* 0x00000010ff110819 */ /* 0x000fe20000011605 */
[----:B------:R-:W-:Y:S01]  /*5480*/  UIADD3 UR9, UPT, UPT, UR4, 0x100, URZ ;  /* 0x0000010004097890 */ /* 0x000fe2000fffe0ff */
[----:B------:R-:W-:Y:S01]  /*5490*/  @!P2 R2UR UR7, R9 ;  /* 0x000000000907a2ca */ /* 0x000fe200000e0000 */
[----:B------:R-:W-:Y:S01]  /*54a0*/  @!UP0 ULEA UR5, UR24, UR22, 0xd ;  /* 0x0000001618058291 */ /* 0x000fe2000f8e68ff */
[----:B------:R-:W-:Y:S01]  /*54b0*/  @!P2 IMAD.X R0, RZ, RZ, R19, P1 ;  /* 0x000000ffff00a224 */ /* 0x000fe200008e0613 */
[----:B------:R-:W-:Y:S01]  /*54c0*/  UMOV UR44, 0x0 ;  /* 0x00000000002c7882 */ /* 0x000fe20000000000 */
[----:B------:R-:W-:Y:S01]  /*54d0*/  UMOV UR45, 0x10000000 ;  /* 0x10000000002d7882 */ /* 0x000fe20000000000 */
[----:B------:R-:W-:Y:S02]  /*54e0*/  @!UP0 UIADD3 UR8, UPT, UPT, UR5, 0x200, URZ ;  /* 0x0000020005088890 */ /* 0x000fe4000fffe0ff */
[----:B------:R-:W-:Y:S01]  /*54f0*/  UISETP.NE.AND UP0, UPT, UR6, 0x3, UPT ;  /* 0x000000030600788c */ /* 0x000fe2000bf05270 */
[----:B------:R-:W-:Y:S01]  /*5500*/  @!P2 R2UR UR5, R0 ;  /* 0x000000000005a2ca */ /* 0x000fe200000e0000 */
[----:B------:R-:W-:Y:S02]  /*5510*/  @!P2 IMAD.MOV.U32 R0, RZ, RZ, 0x2000 ;  /* 0x00002000ff00a424 */ /* 0x000fe400078e00ff */
[----:B------:R-:W-:Y:S02]  /*5520*/  USEL UR6, UR6, URZ, UP0 ;  /* 0x000000ff06067287 */ /* 0x000fe40008000000 */
[----:B------:R-:W-:Y:S01]  /*5530*/  IMAD.U32 R14, RZ, RZ, UR7 ;  /* 0x00000007ff0e7e24 */ /* 0x000fe2000f8e00ff */
[----:B------:R-:W-:Y:S02]  /*5540*/  USEL UR19, URZ, 0x1, UP0 ;  /* 0x00000001ff137887 */ /* 0x000fe40008000000 */
[----:B------:R-:W-:Y:S02]  /*5550*/  VOTEU.ALL UP0, P2 ;  /* 0x0000000000ff7886 */ /* 0x000fe40001000000 */
[----:B------:R-:W-:Y:S01]  /*5560*/  @!P2 R2UR UR20, R14 ;  /* 0x000000000e14a2ca */ /* 0x000fe200000e0000 */
[----:B--2---:R-:W-:Y:S01]  /*5570*/  UPRMT UR7, UR23, 0x654, UR9 ;  /* 0x0000065417077896 */ /* 0x004fe20008000009 */
[----:B------:R-:W-:Y:S01]  /*5580*/  LOP3.LUT R12, R12, UR19, RZ, 0x3c, !PT ;  /* 0x000000130c0c7c12 */ /* 0x000fe2000f8e3cff */
[----:B------:R-:W-:Y:S01]  /*5590*/  IMAD.U32 R15, RZ, RZ, UR5 ;  /* 0x00000005ff0f7e24 */ /* 0x000fe2000f8e00ff */
[----:B------:R-:W-:Y:S02]  /*55a0*/  ULEA UR5, UR6, UR22, 0x3 ;  /* 0x0000001606057291 */ /* 0x000fe4000f8e18ff */
[----:B------:R-:W-:Y:S02]  /*55b0*/  SHF.L.U32 R11, R12, 0x1f, RZ ;  /* 0x0000001f0c0b7819 */ /* 0x000fe400000006ff */
[----:B------:R-:W-:Y:S11]  /*55c0*/  @!P2 R2UR UR21, R15 ;  /* 0x000000000f15a2ca */ /* 0x000ff600000e0000 */
[----:B------:R-:W-:Y:S02]  /*55d0*/  @!UPT UIADD3 URZ, UPT, UPT, URZ, URZ, URZ ;  /* 0x000000fffffff290 */ /* 0x000fe4000fffe0ff */
[----:B------:R1:W-:Y:S01]  /*55e0*/  @!UP0 UTMALDG.4D [UR8], [UR20], desc[UR44] ;  /* 0x00002c08140085b4 */ /* 0x0003e20008019000 */
[----:B------:R1:W-:Y:S01]  /*55f0*/  @!P2 SYNCS.ARRIVE.TRANS64.RED.A0TR RZ, [UR4+0x100], R0 ;  /* 0x00010000ffffa9a7 */ /* 0x0003e20008300404 */
[----:B------:R-:W-:Y:S01]  /*5600*/  SYNCS.ARRIVE.TRANS64.RED.A1T0 RZ, [UR7], RZ ;  /* 0x000000ffffff79a7 */ /* 0x000fe20008100407 */
[----:B------:R-:W2:Y:S02]  /*5610*/  SYNCS.PHASECHK.TRANS64.TRYWAIT P1, [UR5+0x118], R11 ;  /* 0x0001180bff0075a7 */ /* 0x000ea40008021105 */
[----:B-12---:R-:W-:Y:S05]  /*5620*/  @!P1 BRA `(.L_x_80) ;  /* 0x0000004000189947 */ /* 0x006fea0003800000 */
.L_x_173:
[----:B------:R-:W2:Y:S01]  /*5630*/  S2UR UR19, SR_CgaCtaId ;  /* 0x00000000001379c3 */ /* 0x000ea20000008800 */
[----:B------:R-:W-:Y:S01]  /*5640*/  UIADD3 UR9, UPT, UPT, UR5, 0x100, URZ ;  /* 0x0000010005097890 */ /* 0x000fe2000fffe0ff */
[----:B------:R-:W-:Y:S01]  /*5650*/  @!P2 IADD3 R9, P1, PT, R18, 0x580, RZ ;  /* 0x000005801209a810 */ /* 0x000fe20007f3e0ff */
[----:B------:R-:W-:Y:S01]  /*5660*/  UIADD3 UR23, UPT, UPT, UR14, UR41, URZ ;  /* 0x000000290e177290 */ /* 0x000fe2000fffe0ff */
[----:B------:R-:W-:Y:S01]  /*5670*/  LOP3.LUT R10, R10, 0x1, RZ, 0x3c, !PT ;  /* 0x000000010a0a7812 */ /* 0x000fe200078e3cff */
[----:B------:R-:W-:Y:S01]  /*5680*/  VOTEU.ALL UP0, P2 ;  /* 0x0000000000ff7886 */ /* 0x000fe20001000000 */
[----:B------:R-:W-:Y:S01]  /*5690*/  UMOV UR20, 0x0 ;  /* 0x0000000000147882 */ /* 0x000fe20000000000 */
[----:B-1----:R-:W-:Y:S01]  /*56a0*/  @!P2 IMAD.X R0, RZ, RZ, R19, P1 ;  /* 0x000000ffff00a224 */ /* 0x002fe200008e0613 */
[----:B------:R-:W-:Y:S01]  /*56b0*/  UMOV UR21, 0x10000000 ;  /* 0x1000000000157882 */ /* 0x000fe20000000000 */
[----:B------:R-:W-:Y:S02]  /*56c0*/  UIADD3 UR27, UPT, UPT, UR15, UR40, URZ ;  /* 0x000000280f1b7290 */ /* 0x000fe4000fffe0ff */
[----:B------:R-:W-:Y:S02]  /*56d0*/  @!UP0 ULEA UR4, UR6, UR22, 0xd ;  /* 0x0000001606048291 */ /* 0x000fe4000f8e68ff */
[----:B------:R-:W-:Y:S02]  /*56e0*/  UIADD3 UR6, UPT, UPT, UR6, 0x1, URZ ;  /* 0x0000000106067890 */ /* 0x000fe4000fffe0ff */
[----:B------:R-:W-:Y:S02]  /*56f0*/  @!UP0 UIADD3 UR10, UPT, UPT, UR10, 0x20, URZ ;  /* 0x000000200a0a8890 */ /* 0x000fe4000fffe0ff */
[----:B------:R-:W-:Y:S01]  /*5700*/  @!UP0 UIADD3 UR8, UPT, UPT, UR4, 0x200, URZ ;  /* 0x0000020004088890 */ /* 0x000fe2000fffe0ff */
[----:B------:R-:W-:Y:S01]  /*5710*/  @!P2 R2UR UR4, R0 ;  /* 0x000000000004a2ca */ /* 0x000fe200000e0000 */
[----:B------:R-:W-:Y:S02]  /*5720*/  UISETP.NE.AND UP0, UPT, UR6, 0x3, UPT ;  /* 0x000000030600788c */ /* 0x000fe4000bf05270 */
[----:B------:R-:W-:Y:S02]  /*5730*/  UPLOP3.LUT UP1, UPT, UPT, UPT, UPT, 0x80, 0x8 ;  /* 0x000000000008789c */ /* 0x000fe40003f2f070 */
[----:B------:R-:W-:Y:S01]  /*5740*/  USEL UR24, UR6, URZ, UP0 ;  /* 0x000000ff06187287 */ /* 0x000fe20008000000 */
[----:B------:R-:W-:Y:S02]  /*5750*/  @!P2 R2UR UR6, R9 ;  /* 0x000000000906a2ca */ /* 0x000fe400000e0000 */
[----:B------:R-:W-:Y:S02]  /*5760*/  PLOP3.LUT P0, PT, PT, PT, UP0, 0x80, 0x8 ;  /* 0x000000000008781c */ /* 0x000fe40003f0f008 */
[----:B------:R-:W-:Y:S02]  /*5770*/  VOTEU.ALL UP0, P2 ;  /* 0x0000000000ff7886 */ /* 0x000fe40001000000 */
[----:B------:R-:W-:Y:S01]  /*5780*/  SEL R9, RZ, 0x1, P0 ;  /* 0x00000001ff097807 */ /* 0x000fe20000000000 */
[----:B------:R-:W-:Y:S01]  /*5790*/  IMAD.U32 R15, RZ, RZ, UR4 ;  /* 0x00000004ff0f7e24 */ /* 0x000fe2000f8e00ff */
[----:B--2---:R-:W-:Y:S01]  /*57a0*/  UPRMT UR4, UR19, 0x654, UR9 ;  /* 0x0000065413047896 */ /* 0x004fe20008000009 */
[----:B------:R-:W-:Y:S02]  /*57b0*/  LOP3.LUT P0, RZ, R6, 0x1, RZ, 0xc0, !PT ;  /* 0x0000000106ff7812 */ /* 0x000fe4000780c0ff */
[----:B------:R-:W-:Y:S02]  /*57c0*/  LOP3.LUT R12, R12, R9, RZ, 0x3c, !PT ;  /* 0x000000090c0c7212 */ /* 0x000fe400078e3cff */
[----:B------:R-:W-:Y:S01]  /*57d0*/  IMAD.U32 R14, RZ, RZ, UR6 ;  /* 0x00000006ff0e7e24 */ /* 0x000fe2000f8e00ff */
[----:B------:R-:W-:Y:S04]  /*57e0*/  @!P2 R2UR UR7, R15 ;  /* 0x000000000f07a2ca */ /* 0x000fe800000e0000 */
[----:B------:R-:W-:Y:S11]  /*57f0*/  @!P2 R2UR UR6, R14 ;  /* 0x000000000e06a2ca */ /* 0x000ff600000e0000 */
[----:B------:R-:W-:Y:S02]  /*5800*/  @!UPT UIADD3 URZ, UPT, UPT, URZ, URZ, URZ ;  /* 0x000000fffffff290 */ /* 0x000fe4000fffe0ff */
[----:B------:R1:W-:Y:S01]  /*5810*/  @!UP0 UTMALDG.4D [UR8], [UR6], desc[UR20] ;  /* 0x00001408060085b4 */ /* 0x0003e20008019000 */
[----:B------:R1:W-:Y:S01]  /*5820*/  @!P2 SYNCS.ARRIVE.TRANS64.RED.A0TR RZ, [UR5+0x100], R8 ;  /* 0x00010008ffffa9a7 */ /* 0x0003e20008300405 */
[----:B------:R-:W-:Y:S01]  /*5830*/  SYNCS.ARRIVE.TRANS64.RED.A1T0 RZ, [UR4], RZ ;  /* 0x000000ffffff79a7 */ /* 0x000fe20008100404 */
[----:B------:R-:W-:Y:S05]  /*5840*/  @P0 BRA `(.L_x_81) ;  /* 0xfffffff000500947 */ /* 0x000fea000383ffff */
[----:B------:R-:W-:Y:S01]  /*5850*/  UIADD3 UR22, UPT, UPT, UR22, 0x118, URZ ;  /* 0x0000011816167890 */ /* 0x000fe2000fffe0ff */
[----:B------:R-:W-:-:S03]  /*5860*/  SHF.L.U32 R3, R12, 0x1f, RZ ;  /* 0x0000001f0c037819 */ /* 0x000fc600000006ff */
[----:B------:R-:W-:-:S09]  /*5870*/  ULEA UR4, UR24, UR22, 0x3 ;  /* 0x0000001618047291 */ /* 0x000fd2000f8e18ff */
[----:B------:R-:W2:Y:S02]  /*5880*/  SYNCS.PHASECHK.TRANS64.TRYWAIT P0, [UR4], R3 ;  /* 0x00000003ff0075a7 */ /* 0x000ea40008001104 */
[----:B--2---:R-:W-:Y:S05]  /*5890*/  @!P0 BRA `(.L_x_82) ;  /* 0x0000003c00948947 */ /* 0x004fea0003800000 */
.L_x_175:
[----:B------:R-:W-:-:S04]  /*58a0*/  UIADD3 UR4, UPT, UPT, UR24, 0x1, URZ ;  /* 0x0000000118047890 */ /* 0x000fc8000fffe0ff */
[----:B------:R-:W-:-:S04]  /*58b0*/  UISETP.NE.AND UP0, UPT, UR4, 0x3, UPT ;  /* 0x000000030400788c */ /* 0x000fc8000bf05270 */
[----:B------:R-:W-:Y:S02]  /*58c0*/  USEL UR4, UR4, URZ, UP0 ;  /* 0x000000ff04047287 */ /* 0x000fe40008000000 */
[----:B------:R-:W-:-:S04]  /*58d0*/  PLOP3.LUT P0, PT, PT, PT, UP0, 0x80, 0x8 ;  /* 0x000000000008781c */ /* 0x000fc80003f0f008 */
[----:B--2---:R-:W-:Y:S01]  /*58e0*/  SEL R3, RZ, 0x1, P0 ;  /* 0x00000001ff037807 */ /* 0x004fe20000000000 */
[----:B------:R-:W-:-:S03]  /*58f0*/  IMAD.U32 R0, RZ, RZ, UR4 ;  /* 0x00000004ff007e24 */ /* 0x000fc6000f8e00ff */
[----:B------:R-:W-:Y:S02]  /*5900*/  LOP3.LUT R12, R12, R3, RZ, 0x3c, !PT ;  /* 0x000000030c0c7212 */ /* 0x000fe400078e3cff */
[C---:B------:R-:W-:Y:S01]  /*5910*/  LEA R2, R0.reuse, UR22, 0x3 ;  /* 0x0000001600027c11 */ /* 0x040fe2000f8e18ff */
[----:B------:R-:W-:Y:S01]  /*5920*/  VIADD R0, R0, 0x1 ;  /* 0x0000000100007836 */ /* 0x000fe20000000000 */
[----:B------:R-:W-:-:S04]  /*5930*/  SHF.L.U32 R3, R12, 0x1f, RZ ;  /* 0x0000001f0c037819 */ /* 0x000fc800000006ff */
[----:B------:R-:W2:Y:S01]  /*5940*/  SYNCS.PHASECHK.TRANS64.TRYWAIT P1, [R2+URZ], R3 ;  /* 0x00000003020075a7 */ /* 0x000ea200080211ff */
[----:B------:R-:W-:-:S04]  /*5950*/  ISETP.NE.AND P0, PT, R0, 0x3, PT ;  /* 0x000000030000780c */ /* 0x000fc80003f05270 */
[----:B------:R-:W-:Y:S02]  /*5960*/  SEL R5, RZ, 0x1, P0 ;  /* 0x00000001ff057807 */ /* 0x000fe40000000000 */
[----:B------:R-:W-:Y:S02]  /*5970*/  SEL R0, R0, RZ, P0 ;  /* 0x000000ff00007207 */ /* 0x000fe40000000000 */
[----:B------:R-:W-:Y:S01]  /*5980*/  LOP3.LUT R5, R12, R5, RZ, 0x3c, !PT ;  /* 0x000000050c057212 */ /* 0x000fe200078e3cff */
[----:B--2---:R-:W-:Y:S06]  /*5990*/  @!P1 BRA `(.L_x_83) ;  /* 0x0000003c006c9947 */ /* 0x004fec0003800000 */
.L_x_176:
[----:B------:R-:W-:Y:S02]  /*59a0*/  LEA R0, R0, UR22, 0x3 ;  /* 0x0000001600007c11 */ /* 0x000fe4000f8e18ff */
[----:B------:R-:W-:-:S07]  /*59b0*/  SHF.L.U32 R5, R5, 0x1f, RZ ;  /* 0x0000001f05057819 */ /* 0x000fce00000006ff */
.L_x_84:
[----:B---3--:R3:W4:Y:S02]  /*59c0*/  SYNCS.PHASECHK.TRANS64.TRYWAIT P0, [R0+URZ], R5 ;  /* 0x00000005000075a7 */ /* 0x00872400080011ff */
[----:B----4-:R-:W-:Y:S05]  /*59d0*/  @!P0 NANOSLEEP.SYNCS 0x989680 ;  /* 0x009896800000895d */ /* 0x010fea0003900000 */
[----:B------:R-:W4:Y:S02]  /*59e0*/  @!P0 SYNCS.PHASECHK.TRANS64 P0, [R0+URZ], R5 ;  /* 0x00000005000085a7 */ /* 0x000f2400080010ff */
[----:B-1--4-:R-:W-:Y:S05]  /*59f0*/  @P0 EXIT ;  /* 0x000000000000094d */ /* 0x012fea0003800000 */
[----:B------:R-:W-:Y:S05]  /*5a00*/  BRA `(.L_x_84) ;  /* 0xfffffffc00ec7947 */ /* 0x000fea000383ffff */
.L_x_72:
[----:B------:R-:W-:-:S06]  /*5a10*/  UISETP.GE.AND UP0, UPT, UR15, 0x4, UPT ;  /* 0x000000040f00788c */ /* 0x000fcc000bf06270 */
[----:B------:R-:W-:-:S13]  /*5a20*/  PLOP3.LUT P0, PT, PT, PT, UP0, 0x80, 0x8 ;  /* 0x000000000008781c */ /* 0x000fda0003f0f008 */
[----:B-1----:R-:W-:Y:S05]  /*5a30*/  @!P0 EXIT ;  /* 0x000000000000894d */ /* 0x002fea0003800000 */
[----:B------:R-:W1:Y:S08]  /*5a40*/  S2UR UR4, SR_CgaCtaId ;  /* 0x00000000000479c3 */ /* 0x000e700000008800 */
[----:B------:R-:W-:Y:S01]  /*5a50*/  BAR.SYNC.DEFER_BLOCKING 0x6, 0xa0 ;  /* 0x0182800000007b1d */ /* 0x000fe20000010000 */
[C---:B------:R-:W-:Y:S01]  /*5a60*/  IMAD.SHL.U32 R0, R101.reuse, 0x20, RZ ;  /* 0x0000002065007824 */ /* 0x040fe200078e00ff */
[C---:B------:R-:W-:Y:S01]  /*5a70*/  SHF.L.U32 R37, R101.reuse, 0x10, RZ ;  /* 0x0000001065257819 */ /* 0x040fe200000006ff */
[C---:B------:R-:W-:Y:S01]  /*5a80*/  IMAD.SHL.U32 R109, R101.reuse, 0x4, RZ ;  /* 0x00000004656d7824 */ /* 0x040fe200078e00ff */
[C---:B------:R-:W-:Y:S01]  /*5a90*/  LOP3.LUT R102, R101.reuse, 0x2, RZ, 0xc0, !PT ;  /* 0x0000000265667812 */ /* 0x040fe200078ec0ff */
[----:B------:R-:W-:Y:S01]  /*5aa0*/  USHF.R.S32.HI UR52, URZ, 0x1f, UR5 ;  /* 0x0000001fff347899 */ /* 0x000fe20008011405 */
[----:B------:R-:W-:Y:S01]  /*5ab0*/  LOP3.LUT R6, R0, 0xc0, RZ, 0xc0, !PT ;  /* 0x000000c000067812 */ /* 0x000fe200078ec0ff */
[----:B------:R-:W-:Y:S01]  /*5ac0*/  UMOV UR50, 0x400 ;  /* 0x0000040000327882 */ /* 0x000fe20000000000 */
[----:B------:R-:W2:Y:S01]  /*5ad0*/  LDCU.64 UR6, c[0x0][0x888] ;  /* 0x00011100ff0677ac */ /* 0x000ea20008000a00 */
[----:B------:R-:W3:Y:S01]  /*5ae0*/  LDC.64 R76, c[0x0][0x888] ;  /* 0x00022200ff4c7b82 */ /* 0x000ee20000000a00 */
[C---:B------:R-:W-:Y:S01]  /*5af0*/  LOP3.LUT R93, R101.reuse, 0x60, RZ, 0xc0, !PT ;  /* 0x00000060655d7812 */ /* 0x040fe200078ec0ff */
[----:B------:R-:W-:Y:S01]  /*5b00*/  HFMA2 R36, -RZ, RZ, 0, 0 ;  /* 0x00000000ff247431 */ /* 0x000fe200000001ff */
[----:B------:R-:W-:Y:S01]  /*5b10*/  LOP3.LUT R101, R101, 0x4, RZ, 0xc0, !PT ;  /* 0x0000000465657812 */ /* 0x000fe200078ec0ff */
[----:B------:R-:W-:Y:S01]  /*5b20*/  ULEA.HI UR52, UR52, UR5, URZ, 0x6 ;  /* 0x0000000534347291 */ /* 0x000fe2000f8f30ff */
[----:B------:R-:W-:Y:S01]  /*5b30*/  LOP3.LUT R109, R6, 0x18, R109, 0xf8, !PT ;  /* 0x00000018066d7812 */ /* 0x000fe200078ef86d */
[----:B------:R-:W-:Y:S01]  /*5b40*/  IMAD.MOV.U32 R92, RZ, RZ, 0x1 ;  /* 0x00000001ff5c7424 */ /* 0x000fe200078e00ff */
[----:B------:R-:W-:Y:S01]  /*5b50*/  IADD3 R108, PT, PT, -R101, 0x2, RZ ;  /* 0x00000002656c7810 */ /* 0x000fe20007ffe1ff */
[----:B------:R-:W4:Y:S01]  /*5b60*/  LDC.64 R78, c[0x0][0x890] ;  /* 0x00022400ff4e7b82 */ /* 0x000f220000000a00 */
[----:B------:R-:W-:-:S02]  /*5b70*/  LOP3.LUT R109, R109, 0xf20, R0, 0xf8, !PT ;  /* 0x00000f206d6d7812 */ /* 0x000fc400078ef800 */
[----:B------:R-:W-:Y:S01]  /*5b80*/  CS2R R90, SRZ ;  /* 0x00000000005a7805 */ /* 0x000fe2000001ff00 */
[----:B------:R-:W-:Y:S01]  /*5b90*/  IMAD.MOV.U32 R46, RZ, RZ, RZ ;  /* 0x000000ffff2e7224 */ /* 0x000fe200078e00ff */
[----:B------:R-:W-:Y:S01]  /*5ba0*/  LOP3.LUT R37, R37, 0x600000, RZ, 0xc0, !PT ;  /* 0x0060000025257812 */ /* 0x000fe200078ec0ff */
[----:B------:R-:W-:Y:S01]  /*5bb0*/  IMAD.MOV R102, RZ, RZ, -R102 ;  /* 0x000000ffff667224 */ /* 0x000fe200078e0a66 */
[----:B-1----:R-:W-:Y:S01]  /*5bc0*/  ULEA UR50, UR4, UR50, 0x18 ;  /* 0x0000003204327291 */ /* 0x002fe2000f8ec0ff */
[----:B------:R-:W-:Y:S01]  /*5bd0*/  IADD3 R101, PT, PT, -R101, RZ, RZ ;  /* 0x000000ff65657210 */ /* 0x000fe20007ffe1ff */
[----:B------:R-:W-:Y:S01]  /*5be0*/  IMAD.SHL.U32 R108, R108, 0x10, RZ ;  /* 0x000000106c6c7824 */ /* 0x000fe200078e00ff */
[----:B------:R-:W1:Y:S01]  /*5bf0*/  LDCU UR60, c[0x0][0x370] ;  /* 0x00006e00ff3c77ac */ /* 0x000e620008000800 */
[----:B--2---:R-:W-:Y:S02]  /*5c00*/  IMAD.U32 R97, RZ, RZ, UR6 ;  /* 0x00000006ff617e24 */ /* 0x004fe4000f8e00ff */
[----:B------:R-:W-:Y:S01]  /*5c10*/  IMAD.U32 R96, RZ, RZ, UR7 ;  /* 0x00000007ff607e24 */ /* 0x000fe2000f8e00ff */
[----:B------:R-:W2:Y:S02]  /*5c20*/  LDCU.64 UR6, c[0x0][0x8a8] ;  /* 0x00011500ff0677ac */ /* 0x000ea40008000a00 */
[----:B------:R-:W1:Y:S01]  /*5c30*/  LDS R2, [UR50+0x190] ;  /* 0x00019032ff027984 */ /* 0x000e620008000800 */
[----:B------:R-:W-:Y:S01]  /*5c40*/  UIADD3 UR4, UPT, UPT, UR50, 0x200, URZ ;  /* 0x0000020032047890 */ /* 0x000fe2000fffe0ff */
[----:B------:R-:W1:Y:S05]  /*5c50*/  LDCU UR45, c[0x0][0xb0c] ;  /* 0x00016180ff2d77ac */ /* 0x000e6a0008000800 */
[----:B------:R-:W-:Y:S01]  /*5c60*/  IMAD.U32 R0, RZ, RZ, UR4 ;  /* 0x00000004ff007e24 */ /* 0x000fe2000f8e00ff */
[----:B------:R-:W-:Y:S01]  /*5c70*/  LEA R109, R109, UR4, 0x1 ;  /* 0x000000046d6d7c11 */ /* 0x000fe2000f8e08ff */
[----:B------:R-:W1:Y:S01]  /*5c80*/  LDCU UR38, c[0x0][0xb30] ;  /* 0x00016600ff2677ac */ /* 0x000e620008000800 */
[----:B------:R-:W1:Y:S01]  /*5c90*/  LDCU UR61, c[0x0][0x388] ;  /* 0x00007100ff3d77ac */ /* 0x000e620008000800 */
[----:B--2---:R-:W-:-:S02]  /*5ca0*/  IMAD.U32 R99, RZ, RZ, UR6 ;  /* 0x00000006ff637e24 */ /* 0x004fc4000f8e00ff */
[----:B------:R-:W-:Y:S01]  /*5cb0*/  IMAD.U32 R98, RZ, RZ, UR7 ;  /* 0x00000007ff627e24 */ /* 0x000fe2000f8e00ff */
[----:B------:R-:W2:Y:S01]  /*5cc0*/  LDCU.64 UR46, c[0x0][0xb28] ;  /* 0x00016500ff2e77ac */ /* 0x000ea20008000a00 */
[----:B------:R-:W1:Y:S01]  /*5cd0*/  LDCU.64 UR62, c[0x0][0x8b0] ;  /* 0x00011600ff3e77ac */ /* 0x000e620008000a00 */
[----:B------:R-:W1:Y:S01]  /*5ce0*/  LDCU.128 UR56, c[0x0][0xb10] ;  /* 0x00016200ff3877ac */ /* 0x000e620008000c00 */
[----:B------:R-:W1:Y:S01]  /*5cf0*/  LDCU UR55, c[0x0][0x374] ;  /* 0x00006e80ff3777ac */ /* 0x000e620008000800 */
[----:B------:R-:W-:Y:S01]  /*5d00*/  USHF.R.S32.HI UR52, URZ, 0x6, UR52 ;  /* 0x00000006ff347899 */ /* 0x000fe20008011434 */
[----:B------:R-:W-:Y:S01]  /*5d10*/  UMOV UR53, URZ ;  /* 0x000000ff00357c82 */ /* 0x000fe20008000000 */
[----:B------:R-:W-:Y:S01]  /*5d20*/  UMOV UR54, URZ ;  /* 0x000000ff00367c82 */ /* 0x000fe20008000000 */
[C---:B-1----:R-:W-:Y:S01]  /*5d30*/  VIADD R3, R2.reuse, 0x40 ;  /* 0x0000004002037836 */ /* 0x042fe20000000000 */
[----:B------:R-:W-:-:S04]  /*5d40*/  LOP3.LUT R2, R2, 0xffff, RZ, 0xc0, !PT ;  /* 0x0000ffff02027812 */ /* 0x000fc800078ec0ff */
[----:B------:R-:W-:-:S05]  /*5d50*/  LOP3.LUT R3, R3, 0xffff, RZ, 0xc0, !PT ;  /* 0x0000ffff03037812 */ /* 0x000fca00078ec0ff */
[----:B--234-:R1:W-:Y:S02]  /*5d60*/  STL.64 [R1], R2 ;  /* 0x0000000201007387 */ /* 0x01c3e40000100a00 */
.L_x_115:
[----:B-1----:R-:W-:Y:S04]  /*5d70*/  SHF.L.U32 R3, R90, 0x1f, RZ ;  /* 0x0000001f5a037819 */ /* 0x002fe800000006ff */
[----:B------:R-:W1:Y:S02]  /*5d80*/  SYNCS.PHASECHK.TRANS64.TRYWAIT P0, [UR50+0x140], R3 ;  /* 0x00014003ff0075a7 */ /* 0x000e640008001132 */
[----:B-1----:R-:W-:Y:S05]  /*5d90*/  @!P0 BRA `(.L_x_85) ;  /* 0x0000003800808947 */ /* 0x002fea0003800000 */
.L_x_178:
[----:B------:R-:W2:Y:S01]  /*5da0*/  LDS.128 R80, [UR50+0x180] ;  /* 0x00018032ff507984 */ /* 0x000ea20008000c00 */
[----:B------:R-:W-:Y:S01]  /*5db0*/  UIADD3 UR4, UPT, UPT, UR50, 0x148, URZ ;  /* 0x0000014832047890 */ /* 0x000fe2000fffe0ff */
[----:B------:R-:W-:Y:S01]  /*5dc0*/  IMAD R2, R36, 0x4, R1 ;  /* 0x0000000424027824 */ /* 0x000fe200078e0201 */
[----:B------:R-:W-:Y:S01]  /*5dd0*/  UISETP.GE.AND UP1, UPT, UR39, 0x1, UPT ;  /* 0x000000012700788c */ /* 0x000fe2000bf26270 */
[----:B------:R-:W-:Y:S01]  /*5de0*/  @!PT LDS RZ, [RZ] ;  /* 0x00000000fffff984 */ /* 0x000fe20000000800 */
[----:B------:R-:W-:Y:S01]  /*5df0*/  @!PT LDS RZ, [RZ] ;  /* 0x00000000fffff984 */ /* 0x000fe20000000800 */
[----:B------:R-:W-:Y:S01]  /*5e00*/  @!PT LDS RZ, [RZ] ;  /* 0x00000000fffff984 */ /* 0x000fe20000000800 */
[----:B------:R-:W-:Y:S01]  /*5e10*/  @!PT LDS RZ, [RZ] ;  /* 0x00000000fffff984 */ /* 0x000fe20000000800 */
[----:B------:R3:W-:Y:S06]  /*5e20*/  MEMBAR.ALL.CTA ;  /* 0x0000000000007992 */ /* 0x0007ec0000008000 */
[----:B---3--:R-:W3:Y:S01]  /*5e30*/  FENCE.VIEW.ASYNC.S ;  /* 0x00000000000073c6 */ /* 0x008ee20000000000 */
[----:B------:R-:W-:Y:S09]  /*5e40*/  UPRMT UR4, URZ, 0x654, UR4 ;  /* 0x00000654ff047896 */ /* 0x000ff20008000004 */
[----:B---3--:R-:W-:Y:S01]  /*5e50*/  SYNCS.ARRIVE.TRANS64.RED.A1T0 RZ, [UR4], RZ ;  /* 0x000000ffffff79a7 */ /* 0x008fe20008100404 */
[----:B------:R-:W5:Y:S01]  /*5e60*/  LDL R2, [R2] ;  /* 0x0000000002027983 */ /* 0x000f620000100800 */
[----:B--2---:R-:W-:Y:S11]  /*5e70*/  LOP3.LUT P0, RZ, R82, 0x1, RZ, 0xc0, !PT ;  /* 0x0000000152ff7812 */ /* 0x004ff6000780c0ff */
[----:B------:R-:W-:Y:S02]  /*5e80*/  @!UPT UIADD3 URZ, UPT, UPT, URZ, URZ, URZ ;  /* 0x000000fffffff290 */ /* 0x000fe4000fffe0ff */
[----:B------:R-:W-:Y:S01]  /*5e90*/  VOTEU.ANY UP0, P0 ;  /* 0x0000000000ff7886 */ /* 0x000fe20000000100 */
[----:B------:R-:W-:Y:S11]  /*5ea0*/  PLOP3.LUT P0, PT, PT, PT, UP0, 0x80, 0x8 ;  /* 0x000000000008781c */ /* 0x000ff60003f0f008 */
[----:B------:R-:W-:Y:S02]  /*5eb0*/  @!UPT UIADD3 URZ, UPT, UPT, URZ, URZ, URZ ;  /* 0x000000fffffff290 */ /* 0x000fe4000fffe0ff */
[----:B-1----:R-:W-:Y:S02]  /*5ec0*/  @P0 MOV R3, R80 ;  /* 0x0000005000030202 */ /* 0x002fe40000000f00 */
[----:B------:R-:W-:Y:S02]  /*5ed0*/  @P0 LOP3.LUT R0, R81, 0xffff, RZ, 0xc0, !PT ;  /* 0x0000ffff51000812 */ /* 0x000fe400078ec0ff */
[----:B------:R-:W-:Y:S02]  /*5ee0*/  @P0 R2UR UR5, R3 ;  /* 0x00000000030502ca */ /* 0x000fe400000e0000 */
[----:B------:R-:W-:Y:S01]  /*5ef0*/  @P0 R2UR UR4, R0 ;  /* 0x00000000000402ca */ /* 0x000fe200000e0000 */
[----:B------:R-:W-:Y:S05]  /*5f00*/  IMAD.U32 R0, RZ, RZ, UR52 ;  /* 0x00000034ff007e24 */ /* 0x000fea000f8e00ff */
[----:B------:R-:W-:Y:S05]  /*5f10*/  IABS R3, R0 ;  /* 0x0000000000037213 */ /* 0x000fea0000000000 */
[----:B------:R-:W-:Y:S02]  /*5f20*/  @UP0 UMOV UR37, UR5 ;  /* 0x0000000500250c82 */ /* 0x000fe40008000000 */
[----:B------:R-:W-:Y:S01]  /*5f30*/  @UP0 UMOV UR36, UR4 ;  /* 0x0000000400240c82 */ /* 0x000fe20008000000 */
[----:B------:R-:W-:Y:S05]  /*5f40*/  BRA.U !UP1, `(.L_x_86) ;  /* 0x0000000109cc7547 */ /* 0x000fea000b800000 */
[----:B------:R-:W1:Y:S01]  /*5f50*/  LDCU UR9, c[0x0][0xb20] ;  /* 0x00016400ff0977ac */ /* 0x000e620008000800 */
[----:B------:R-:W-:Y:S02]  /*5f60*/  UIMAD.WIDE.U32 UR4, UR55, UR59, URZ ;  /* 0x0000003b370472a5 */ /* 0x000fe4000f8e00ff */
[----:B------:R-:W-:Y:S02]  /*5f70*/  UIMAD.WIDE.U32 UR6, UR60, UR56, URZ ;  /* 0x000000383c0672a5 */ /* 0x000fe4000f8e00ff */
[----:B------:R-:W-:Y:S02]  /*5f80*/  UIMAD.WIDE.U32 UR10, UR36, UR59, URZ ;  /* 0x0000003b240a72a5 */ /* 0x000fe4000f8e00ff */
[----:B------:R-:W-:Y:S02]  /*5f90*/  UISETP.NE.AND UP0, UPT, UR58, 0x1, UPT ;  /* 0x000000013a00788c */ /* 0x000fe4000bf05270 */
[----:B------:R-:W-:Y:S02]  /*5fa0*/  UISETP.NE.AND UP1, UPT, UR45, 0x1, UPT ;  /* 0x000000012d00788c */ /* 0x000fe4000bf25270 */
[----:B------:R-:W-:Y:S02]  /*5fb0*/  UISETP.NE.AND UP2, UPT, UR39, 0x1, UPT ;  /* 0x000000012700788c */ /* 0x000fe4000bf45270 */
[----:B------:R-:W-:Y:S01]  /*5fc0*/  UIMAD.WIDE.U32 UR12, UR37, UR56, URZ ;  /* 0x00000038250c72a5 */ /* 0x000fe2000f8e00ff */
[----:B------:R-:W-:Y:S01]  /*5fd0*/  UMOV UR4, UR5 ;  /* 0x0000000500047c82 */ /* 0x000fe20008000000 */
[----:B------:R-:W-:Y:S01]  /*5fe0*/  UMOV UR6, UR11 ;  /* 0x0000000b00067c82 */ /* 0x000fe20008000000 */
[----:B-1----:R-:W-:Y:S03]  /*5ff0*/  USHF.R.U32.HI UR8, URZ, UR9, UR4 ;  /* 0x00000009ff087299 */ /* 0x002fe60008011604 */
[----:B------:R-:W-:Y:S02]  /*6000*/  UMOV UR4, UR7 ;  /* 0x0000000700047c82 */ /* 0x000fe40008000000 */
[----:B------:R-:W-:Y:S02]  /*6010*/  USHF.R.U32.HI UR5, URZ, UR57, UR4 ;  /* 0x00000039ff057299 */ /* 0x000fe40008011604 */
[----:B------:R-:W-:Y:S02]  /*6020*/  USEL UR4, UR55, UR8, !UP0 ;  /* 0x0000000837047287 */ /* 0x000fe4000c000000 */
[----:B------:R-:W-:Y:S02]  /*6030*/  USHF.R.U32.HI UR8, URZ, UR9, UR6 ;  /* 0x00000009ff087299 */ /* 0x000fe40008011606 */
[----:B------:R-:W-:Y:S02]  /*6040*/  UIMAD.WIDE.U32 UR6, UR4, UR46, URZ ;  /* 0x0000002e040672a5 */ /* 0x000fe4000f8e00ff */
[----:B------:R-:W-:Y:S02]  /*6050*/  USEL UR9, UR60, UR5, !UP1 ;  /* 0x000000053c097287 */ /* 0x000fe4000c800000 */
[----:B------:R-:W-:Y:S02]  /*6060*/  USEL UR8, UR36, UR8, !UP0 ;  /* 0x0000000824087287 */ /* 0x000fe4000c000000 */
[----:B------:R-:W-:Y:S01]  /*6070*/  UIMAD.WIDE.U32 UR10, UR9, UR46, URZ ;  /* 0x0000002e090a72a5 */ /* 0x000fe2000f8e00ff */
[----:B------:R-:W-:Y:S01]  /*6080*/  UMOV UR6, UR7 ;  /* 0x0000000700067c82 */ /* 0x000fe20008000000 */
[----:B------:R-:W-:Y:S01]  /*6090*/  UMOV UR5, UR13 ;  /* 0x0000000d00057c82 */ /* 0x000fe20008000000 */
[----:B------:R-:W-:Y:S02]  /*60a0*/  @UP2 USHF.R.U32.HI UR4, URZ, UR47, UR6 ;  /* 0x0000002fff042299 */ /* 0x000fe40008011606 */
[----:B------:R-:W-:Y:S02]  /*60b0*/  USHF.R.U32.HI UR5, URZ, UR57, UR5 ;  /* 0x00000039ff057299 */ /* 0x000fe40008011605 */
[----:B------:R-:W-:Y:S02]  /*60c0*/  UIMAD UR4, UR39, UR4, URZ ;  /* 0x00000004270472a4 */ /* 0x000fe4000f8e02ff */
[----:B------:R-:W-:Y:S02]  /*60d0*/  USEL UR5, UR37, UR5, !UP1 ;  /* 0x0000000525057287 */ /* 0x000fe4000c800000 */
[----:B------:R-:W-:Y:S01]  /*60e0*/  UISETP.GE.AND UP0, UPT, UR8, UR4, UPT ;  /* 0x000000040800728c */ /* 0x000fe2000bf06270 */
[----:B------:R-:W-:Y:S01]  /*60f0*/  UMOV UR6, UR11 ;  /* 0x0000000b00067c82 */ /* 0x000fe20008000000 */
[----:B------:R-:W-:Y:S02]  /*6100*/  UIMAD.WIDE.U32 UR10, UR8, UR46, URZ ;  /* 0x0000002e080a72a5 */ /* 0x000fe4000f8e00ff */
[----:B------:R-:W-:Y:S04]  /*6110*/  @UP2 USHF.R.U32.HI UR9, URZ, UR47, UR6 ;  /* 0x0000002fff092299 */ /* 0x000fe80008011606 */
[----:B------:R-:W-:Y:S01]  /*6120*/  UIMAD UR6, UR39, UR9, URZ ;  /* 0x00000009270672a4 */ /* 0x000fe2000f8e02ff */
[----:B------:R-:W-:Y:S03]  /*6130*/  UMOV UR4, UR11 ;  /* 0x0000000b00047c82 */ /* 0x000fe60008000000 */
[----:B------:R-:W-:Y:S02]  /*6140*/  UISETP.GE.OR UP0, UPT, UR5, UR6, UP0 ;  /* 0x000000060500728c */ /* 0x000fe40008706670 */
[----:B------:R-:W-:Y:S02]  /*6150*/  USHF.R.U32.HI UR4, URZ, UR47, UR4 ;  /* 0x0000002fff047299 */ /* 0x000fe40008011604 */
[----:B------:R-:W-:Y:S02]  /*6160*/  UIMAD.WIDE.U32 UR6, UR5, UR46, URZ ;  /* 0x0000002e050672a5 */ /* 0x000fe4000f8e00ff */
[----:B------:R-:W-:Y:S02]  /*6170*/  USEL UR11, UR8, UR4, !UP2 ;  /* 0x00000004080b7287 */ /* 0x000fe4000d000000 */
[----:B------:R-:W-:Y:S02]  /*6180*/  UIADD3 UR6, UPT, UPT, -UR5, URZ, URZ ;  /* 0x000000ff05067290 */ /* 0x000fe4000fffe1ff */
[----:B------:R-:W-:Y:S02]  /*6190*/  UIADD3 UR10, UPT, UPT, -UR11, URZ, URZ ;  /* 0x000000ff0b0a7290 */ /* 0x000fe4000fffe1ff */
[----:B------:R-:W-:Y:S02]  /*61a0*/  UIMAD UR6, UR45, UR6, UR37 ;  /* 0x000000062d0672a4 */ /* 0x000fe4000f8e0225 */
[----:B------:R-:W-:Y:S01]  /*61b0*/  UIMAD UR10, UR39, UR10, UR8 ;  /* 0x0000000a270a72a4 */ /* 0x000fe2000f8e0208 */
[----:B------:R-:W-:Y:S01]  /*61c0*/  @!UP0 UMOV UR4, UR7 ;  /* 0x0000000700048c82 */ /* 0x000fe20008000000 */
[----:B------:R-:W-:Y:S02]  /*61d0*/  UIADD3 UR7, UPT, UPT, -UR8, URZ, URZ ;  /* 0x000000ff08077290 */ /* 0x000fe4000fffe1ff */
[----:B------:R-:W-:Y:S04]  /*61e0*/  @!UP0 USHF.R.U32.HI UR4, URZ, UR47, UR4 ;  /* 0x0000002fff048299 */ /* 0x000fe80008011604 */
[----:B------:R-:W-:Y:S04]  /*61f0*/  @!UP0 USEL UR4, UR5, UR4, !UP2 ;  /* 0x0000000405048287 */ /* 0x000fe8000d000000 */
[----:B------:R-:W-:Y:S02]  /*6200*/  @!UP0 UIMAD UR9, UR9, UR10, UR4 ;  /* 0x0000000a090982a4 */ /* 0x000fe4000f8e0204 */
[----:B------:R-:W-:Y:S02]  /*6210*/  @!UP0 UIADD3 UR10, UPT, UPT, UR11, -UR4, URZ ;  /* 0x800000040b0a8290 */ /* 0x000fe4000fffe0ff */
[----:B------:R-:W-:Y:S02]  /*6220*/  UIMAD UR4, UR58, UR7, UR36 ;  /* 0x000000073a0472a4 */ /* 0x000fe4000f8e0224 */
[----:B------:R-:W-:Y:S03]  /*6230*/  @!UP0 UIMAD UR8, UR10, UR39, UR5 ;  /* 0x000000270a0882a4 */ /* 0x000fe6000f8e0205 */
[----:B------:R-:W-:Y:S02]  /*6240*/  @!UP0 UMOV UR5, UR9 ;  /* 0x0000000900058c82 */ /* 0x000fe40008000000 */
[----:B------:R-:W-:Y:S02]  /*6250*/  UIMAD UR37, UR5, UR45, UR6 ;  /* 0x0000002d052572a4 */ /* 0x000fe4000f8e0206 */
[----:B------:R-:W-:Y:S11]  /*6260*/  UIMAD UR36, UR8, UR58, UR4 ;  /* 0x0000003a082472a4 */ /* 0x000ff6000f8e0204 */
[----:B------:R-:W-:Y:S01]  /*6270*/  @!UPT UIADD3 URZ, UPT, UPT, URZ, URZ, URZ ;  /* 0x000000fffffff290 */ /* 0x000fe2000fffe0ff */
.L_x_86:
[----:B------:R-:W-:Y:S01]  /*6280*/  UISETP.NE.AND UP4, UPT, UR61, URZ, UPT ;  /* 0x000000ff3d00728c */ /* 0x000fe2000bf85270 */
[----:B------:R-:W-:Y:S01]  /*6290*/  R2UR UR6, R3 ;  /* 0x00000000030672ca */ /* 0x000fe200000e0000 */
[----:B------:R-:W-:Y:S01]  /*62a0*/  UIADD3 UR11, UPT, UPT, UR50, 0x200, URZ ;  /* 0x00000200320b7890 */ /* 0x000fe2000fffe0ff */
[----:B------:R-:W-:Y:S01]  /*62b0*/  IABS R0, R0 ;  /* 0x0000000000007213 */ /* 0x000fe20000000000 */
[----:B------:R-:W-:Y:S01]  /*62c0*/  USHF.L.U32 UR42, UR27, 0x7, URZ ;  /* 0x000000071b2a7899 */ /* 0x000fe200080006ff */
[----:B------:R-:W-:Y:S03]  /*62d0*/  @P0 SHF.R.U32.HI R103, RZ, 0x10, R81 ;  /* 0x00000010ff670819 */ /* 0x000fe60000011651 */
[----:B------:R-:W-:Y:S05]  /*62e0*/  IMAD.MOV R0, RZ, RZ, -R0 ;  /* 0x000000ffff007224 */ /* 0x000fea00078e0a00 */
[----:B------:R-:W-:Y:S01]  /*62f0*/  R2UR UR9, R0 ;  /* 0x00000000000972ca */ /* 0x000fe200000e0000 */
[----:B------:R-:W1:Y:S10]  /*6300*/  I2F.RP R5, UR6 ;  /* 0x0000000600057d06 */ /* 0x000e740008209400 */
[----:B-1----:R-:W1:Y:S02]  /*6310*/  MUFU.RCP R3, R5 ;  /* 0x0000000500037308 */ /* 0x002e640000001000 */
[----:B-1----:R-:W-:Y:S08]  /*6320*/  VIADD R4, R3, 0xffffffe ;  /* 0x0ffffffe03047836 */ /* 0x002ff00000000000 */
[----:B------:R-:W1:Y:S02]  /*6330*/  F2I.FTZ.U32.TRUNC.NTZ R3, R4 ;  /* 0x0000000400037305 */ /* 0x000e64000021f000 */
[----:B-1----:R-:W-:Y:S01]  /*6340*/  R2UR UR5, R3 ;  /* 0x00000000030572ca */ /* 0x002fe200000e0000 */
[----:B------:R-:W-:Y:S05]  /*6350*/  IMAD.U32 R3, RZ, RZ, UR23 ;  /* 0x00000017ff037e24 */ /* 0x000fea000f8e00ff */
[----:B------:R-:W-:Y:S04]  /*6360*/  IABS R3, R3 ;  /* 0x0000000300037213 */ /* 0x000fe80000000000 */
[----:B------:R-:W-:Y:S01]  /*6370*/  R2UR UR8, R3 ;  /* 0x00000000030872ca */ /* 0x000fe200000e0000 */
[----:B------:R-:W-:Y:S02]  /*6380*/  IMAD.U32 R3, RZ, RZ, UR61 ;  /* 0x0000003dff037e24 */ /* 0x000fe4000f8e00ff */
[----:B------:R-:W-:Y:S03]  /*6390*/  UIADD3 UR4, UPT, UPT, URZ, -UR5, URZ ;  /* 0x80000005ff047290 */ /* 0x000fe6000fffe0ff */
[----:B------:R-:W-:Y:S01]  /*63a0*/  IABS R5, R3 ;  /* 0x0000000300057213 */ /* 0x000fe20000000000 */
[----:B------:R-:W-:Y:S03]  /*63b0*/  UIMAD UR7, UR4, UR6, URZ ;  /* 0x00000006040772a4 */ /* 0x000fe6000f8e02ff */
[----:B------:R-:W-:Y:S01]  /*63c0*/  UMOV UR4, URZ ;  /* 0x000000ff00047c82 */ /* 0x000fe20008000000 */
[----:B------:R-:W1:Y:S01]  /*63d0*/  I2F.RP R0, R5 ;  /* 0x0000000500007306 */ /* 0x000e620000209400 */
[----:B------:R-:W-:Y:S07]  /*63e0*/  UIMAD.WIDE.U32 UR4, UR5, UR7, UR4 ;  /* 0x00000007050472a5 */ /* 0x000fee000f8e0004 */
[----:B------:R-:W-:Y:S02]  /*63f0*/  UMOV UR4, UR5 ;  /* 0x0000000500047c82 */ /* 0x000fe40008000000 */
[----:B------:R-:W-:Y:S01]  /*6400*/  UIMAD.WIDE.U32 UR4, UR4, UR8, URZ ;  /* 0x00000008040472a5 */ /* 0x000fe2000f8e00ff */
[----:B-1----:R-:W1:Y:S06]  /*6410*/  MUFU.RCP R0, R0 ;  /* 0x0000000000007308 */ /* 0x002e6c0000001000 */
[----:B------:R-:W-:Y:S02]  /*6420*/  UMOV UR43, UR5 ;  /* 0x00000005002b7c82 */ /* 0x000fe40008000000 */
[----:B------:R-:W-:Y:S04]  /*6430*/  UIMAD UR4, UR43, UR9, UR8 ;  /* 0x000000092b0472a4 */ /* 0x000fe8000f8e0208 */
[----:B------:R-:W-:Y:S01]  /*6440*/  UISETP.GT.U32.AND UP0, UPT, UR6, UR4, UPT ;  /* 0x000000040600728c */ /* 0x000fe2000bf04070 */
[----:B-1----:R-:W-:Y:S10]  /*6450*/  IADD3 R6, PT, PT, R0, 0xffffffe, RZ ;  /* 0x0ffffffe00067810 */ /* 0x002ff40007ffe0ff */
[----:B------:R-:W-:Y:S02]  /*6460*/  @!UP0 UIADD3 UR4, UPT, UPT, UR4, -UR6, URZ ;  /* 0x8000000604048290 */ /* 0x000fe4000fffe0ff */
[----:B------:R-:W-:Y:S01]  /*6470*/  @!UP0 UIADD3 UR43, UPT, UPT, UR43, 0x1, URZ ;  /* 0x000000012b2b8890 */ /* 0x000fe2000fffe0ff */
[----:B------:R1:W2:Y:S01]  /*6480*/  F2I.FTZ.U32.TRUNC.NTZ R7, R6 ;  /* 0x0000000600077305 */ /* 0x0002a2000021f000 */
[----:B------:R-:W-:Y:S02]  /*6490*/  UISETP.GE.U32.AND UP2, UPT, UR4, UR6, UPT ;  /* 0x000000060400728c */ /* 0x000fe4000bf46070 */
[----:B------:R-:W-:Y:S02]  /*64a0*/  ULOP3.LUT UR4, UR23, UR52, URZ, 0x3c, !UPT ;  /* 0x0000003417047292 */ /* 0x000fe4000f8e3cff */
[----:B------:R-:W-:Y:S02]  /*64b0*/  UISETP.NE.AND UP0, UPT, UR52, URZ, UPT ;  /* 0x000000ff3400728c */ /* 0x000fe4000bf05270 */
[----:B------:R-:W-:Y:S05]  /*64c0*/  UISETP.GE.AND UP1, UPT, UR4, URZ, UPT ;  /* 0x000000ff0400728c */ /* 0x000fea000bf26270 */
[----:B------:R-:W-:Y:S01]  /*64d0*/  @UP2 UIADD3 UR43, UPT, UPT, UR43, 0x1, URZ ;  /* 0x000000012b2b2890 */ /* 0x000fe2000fffe0ff */
[----:B-1----:R-:W-:Y:S02]  /*64e0*/  HFMA2 R6, -RZ, RZ, 0, 0 ;  /* 0x00000000ff067431 */ /* 0x002fe400000001ff */
[--C-:B--2---:R-:W-:Y:S03]  /*64f0*/  IMAD.MOV R4, RZ, RZ, -R7.reuse ;  /* 0x000000ffff047224 */ /* 0x104fe600078e0a07 */
[----:B------:R-:W-:Y:S02]  /*6500*/  @!UP1 UIADD3 UR43, UPT, UPT, -UR43, URZ, URZ ;  /* 0x000000ff2b2b9290 */ /* 0x000fe4000fffe1ff */
[----:B------:R-:W-:Y:S01]  /*6510*/  @!UP0 ULOP3.LUT UR43, URZ, UR52, URZ, 0x33, !UPT ;  /* 0x00000034ff2b8292 */ /* 0x000fe2000f8e33ff */
[----:B------:R-:W-:Y:S01]  /*6520*/  IMAD R3, R4, R5, RZ ;  /* 0x0000000504037224 */ /* 0x000fe200078e02ff */
[----:B------:R-:W-:Y:S02]  /*6530*/  UISETP.NE.AND UP0, UPT, UR38, 0x1, UPT ;  /* 0x000000012600788c */ /* 0x000fe4000bf05270 */
[----:B------:R-:W-:Y:S01]  /*6540*/  ULOP3.LUT UR4, UR43, UR61, URZ, 0x3c, !UPT ;  /* 0x0000003d2b047292 */ /* 0x000fe2000f8e3cff */
[----:B------:R-:W-:Y:S03]  /*6550*/  IMAD.HI.U32 R7, R7, R3, R6 ;  /* 0x0000000307077227 */ /* 0x000fe600078e0006 */
[----:B------:R-:W-:Y:S01]  /*6560*/  UISETP.GE.AND UP3, UPT, UR4, URZ, UPT ;  /* 0x000000ff0400728c */ /* 0x000fe2000bf66270 */
[----:B------:R-:W-:Y:S04]  /*6570*/  IMAD.U32 R0, RZ, RZ, UR43 ;  /* 0x0000002bff007e24 */ /* 0x000fe8000f8e00ff */
[----:B------:R-:W1:Y:S01]  /*6580*/  @!UP0 LDCU.128 UR12, c[0x0][0xb10] ;  /* 0x00016200ff0c87ac */ /* 0x000e620008000c00 */
[----:B------:R-:W-:Y:S05]  /*6590*/  IABS R0, R0 ;  /* 0x0000000000007213 */ /* 0x000fea0000000000 */
[----:B------:R-:W-:Y:S01]  /*65a0*/  IMAD.HI.U32 R7, R7, R0, RZ ;  /* 0x0000000007077227 */ /* 0x000fe200078e00ff */
[----:B------:R-:W2:Y:S03]  /*65b0*/  @!UP0 LDCU UR5, c[0x0][0xb0c] ;  /* 0x00016180ff0587ac */ /* 0x000ea60008000800 */
[----:B------:R-:W-:Y:S01]  /*65c0*/  IMAD.MOV R3, RZ, RZ, -R7 ;  /* 0x000000ffff037224 */ /* 0x000fe200078e0a07 */
[----:B------:R-:W3:Y:S03]  /*65d0*/  @!UP0 LDCU UR10, c[0x0][0xb20] ;  /* 0x00016400ff0a87ac */ /* 0x000ee60008000800 */
[C---:B------:R-:W-:Y:S01]  /*65e0*/  IMAD R0, R5.reuse, R3, R0 ;  /* 0x0000000305007224 */ /* 0x040fe200078e0200 */
[----:B-1----:R-:W-:Y:S04]  /*65f0*/  UIMAD.WIDE.U32 UR6, UR37, UR12, URZ ;  /* 0x0000000c250672a5 */ /* 0x002fe8000f8e00ff */
[----:B------:R-:W-:Y:S01]  /*6600*/  ISETP.GT.U32.AND P1, PT, R5, R0, PT ;  /* 0x000000000500720c */ /* 0x000fe20003f24070 */
[----:B------:R-:W-:Y:S02]  /*6610*/  UIMAD.WIDE.U32 UR8, UR36, UR15, URZ ;  /* 0x0000000f240872a5 */ /* 0x000fe4000f8e00ff */
[----:B------:R-:W-:Y:S01]  /*6620*/  @!UP0 UISETP.NE.AND UP1, UPT, UR14, 0x1, UPT ;  /* 0x000000010e00888c */ /* 0x000fe2000bf25270 */
[----:B------:R-:W-:Y:S01]  /*6630*/  @!UP0 UMOV UR6, UR7 ;  /* 0x0000000700068c82 */ /* 0x000fe20008000000 */
[----:B--2---:R-:W-:Y:S02]  /*6640*/  @!UP0 UISETP.NE.AND UP2, UPT, UR5, 0x1, UPT ;  /* 0x000000010500888c */ /* 0x004fe4000bf45270 */
[----:B------:R-:W-:Y:S01]  /*6650*/  @!UP0 USHF.R.U32.HI UR6, URZ, UR13, UR6 ;  /* 0x0000000dff068299 */ /* 0x000fe20008011606 */
[----:B------:R-:W-:Y:S02]  /*6660*/  @!UP0 UMOV UR4, UR9 ;  /* 0x0000000900048c82 */ /* 0x000fe40008000000 */
[----:B---3--:R-:W-:Y:S03]  /*6670*/  @!UP0 USHF.R.U32.HI UR4, URZ, UR10, UR4 ;  /* 0x0000000aff048299 */ /* 0x008fe60008011604 */
[----:B------:R-:W-:Y:S01]  /*6680*/  @!P1 IMAD.IADD R0, R0, 0x1, -R5 ;  /* 0x0000000100009824 */ /* 0x000fe200078e0a05 */
[----:B------:R-:W-:Y:S01]  /*6690*/  @!UP0 USEL UR7, UR37, UR6, !UP2 ;  /* 0x0000000625078287 */ /* 0x000fe2000d000000 */
[----:B------:R-:W-:Y:S01]  /*66a0*/  @!P1 IADD3 R7, PT, PT, R7, 0x1, RZ ;  /* 0x0000000107079810 */ /* 0x000fe20007ffe0ff */
[----:B------:R-:W-:Y:S02]  /*66b0*/  @!UP0 USEL UR6, UR36, UR4, !UP1 ;  /* 0x0000000424068287 */ /* 0x000fe4000c800000 */
[----:B------:R-:W-:Y:S02]  /*66c0*/  ISETP.GE.U32.AND P2, PT, R0, R5, PT ;  /* 0x000000050000720c */ /* 0x000fe40003f46070 */
[----:B------:R-:W-:Y:S02]  /*66d0*/  @!UP0 UIADD3 UR4, UPT, UPT, -UR7, UR6, URZ ;  /* 0x0000000607048290 */ /* 0x000fe4000fffe1ff */
[----:B------:R-:W-:Y:S02]  /*66e0*/  @!UP0 UIADD3 UR6, UPT, UPT, UR7, -UR6, URZ ;  /* 0x8000000607068290 */ /* 0x000fe4000fffe0ff */
[----:B------:R-:W-:Y:S02]  /*66f0*/  @!UP0 UIMAD UR37, UR4, UR5, UR37 ;  /* 0x00000005042582a4 */ /* 0x000fe4000f8e0225 */
[----:B------:R-:W-:Y:S02]  /*6700*/  @!UP0 UIMAD UR36, UR6, UR14, UR36 ;  /* 0x0000000e062482a4 */ /* 0x000fe4000f8e0224 */
[----:B------:R-:W-:Y:S02]  /*6710*/  ULOP3.LUT UP0, URZ, UR11, 0x1b0, URZ, 0xc0, !UPT ;  /* 0x000001b00bff7892 */ /* 0x000fe4000f80c0ff */
[----:B------:R-:W-:Y:S01]  /*6720*/  UIADD3 UR4, UPT, UPT, -UR43, URZ, URZ ;  /* 0x000000ff2b047290 */ /* 0x000fe2000fffe1ff */
[----:B------:R-:W-:Y:S03]  /*6730*/  @P2 VIADD R7, R7, 0x1 ;  /* 0x0000000107072836 */ /* 0x000fe60000000000 */
[----:B------:R-:W-:Y:S02]  /*6740*/  UIMAD UR5, UR52, UR4, UR23 ;  /* 0x00000004340572a4 */ /* 0x000fe4000f8e0217 */
[----:B------:R-:W-:Y:S02]  /*6750*/  R2UR UR44, R7 ;  /* 0x00000000072c72ca */ /* 0x000fe400000e0000 */
[----:B------:R-:W-:Y:S11]  /*6760*/  USHF.L.U32 UR51, UR5, 0x6, URZ ;  /* 0x0000000605337899 */ /* 0x000ff600080006ff */
[----:B------:R-:W-:Y:S02]  /*6770*/  @!UP3 UIADD3 UR44, UPT, UPT, -UR44, URZ, URZ ;  /* 0x000000ff2c2cb290 */ /* 0x000fe4000fffe1ff */
[----:B------:R-:W-:Y:S04]  /*6780*/  @!UP4 ULOP3.LUT UR44, URZ, UR61, URZ, 0x33, !UPT ;  /* 0x0000003dff2cc292 */ /* 0x000fe8000f8e33ff */
[----:B------:R-:W-:Y:S04]  /*6790*/  UIADD3 UR4, UPT, UPT, -UR44, URZ, URZ ;  /* 0x000000ff2c047290 */ /* 0x000fe8000fffe1ff */
[----:B------:R-:W-:Y:S01]  /*67a0*/  UIMAD UR43, UR61, UR4, UR43 ;  /* 0x000000043d2b72a4 */ /* 0x000fe2000f8e022b */
[----:B------:R-:W-:Y:S11]  /*67b0*/  BRA.U !UP0, `(.L_x_87) ;  /* 0x00000001087c7547 */ /* 0x000ff6000b800000 */
[----:B------:R-:W1:Y:S01]  /*67c0*/  LDCU.64 UR8, c[0x4][0x80] ;  /* 0x01001000ff0877ac */ /* 0x000e620008000a00 */
[----:B------:R-:W-:Y:S01]  /*67d0*/  MOV R16, 0x0 ;  /* 0x0000000000107802 */ /* 0x000fe20000000f00 */
[----:B------:R-:W-:Y:S01]  /*67e0*/  IMAD.MOV.U32 R8, RZ, RZ, 0x70 ;  /* 0x00000070ff087424 */ /* 0x000fe200078e00ff */
[----:B------:R-:W-:Y:S01]  /*67f0*/  MOV R12, 0x1 ;  /* 0x00000001000c7802 */ /* 0x000fe20000000f00 */
[----:B------:R-:W-:Y:S01]  /*6800*/  IMAD.MOV.U32 R13, RZ, RZ, RZ ;  /* 0x000000ffff0d7224 */ /* 0x000fe200078e00ff */
[----:B------:R2:W3:Y:S01]  /*6810*/  LDC.64 R14, c[0x4][R16] ;  /* 0x01000000100e7b82 */ /* 0x0004e20000000a00 */
[----:B------:R-:W4:Y:S01]  /*6820*/  LDCU.64 UR6, c[0x4][0x88] ;  /* 0x01001100ff0677ac */ /* 0x000f220008000a00 */
[----:B------:R-:W4:Y:S01]  /*6830*/  LDCU.64 UR4, c[0x4][0x8] ;  /* 0x01000100ff0477ac */ /* 0x000f220008000a00 */
[----:B-1----:R-:W-:Y:S01]  /*6840*/  MOV R5, UR9 ;  /* 0x0000000900057c02 */ /* 0x002fe20008000f00 */
[----:B------:R-:W-:Y:S01]  /*6850*/  IMAD.U32 R4, RZ, RZ, UR8 ;  /* 0x00000008ff047e24 */ /* 0x000fe2000f8e00ff */
[----:B----4-:R-:W-:Y:S01]  /*6860*/  MOV R7, UR7 ;  /* 0x0000000700077c02 */ /* 0x010fe20008000f00 */
[----:B------:R-:W-:Y:S01]  /*6870*/  IMAD.U32 R6, RZ, RZ, UR6 ;  /* 0x00000006ff067e24 */ /* 0x000fe2000f8e00ff */
[----:B------:R-:W-:Y:S01]  /*6880*/  MOV R11, UR5 ;  /* 0x00000005000b7c02 */ /* 0x000fe20008000f00 */
[----:B------:R-:W-:Y:S02]  /*6890*/  IMAD.U32 R10, RZ, RZ, UR4 ;  /* 0x00000004ff0a7e24 */ /* 0x000fe4000f8e00ff */
[----:B------:R-:W-:Y:S07]  /*68a0*/  LEPC R20, `(.L_x_88) ;  /* 0x000000001014794e */ /* 0x000fee0000000000 */
[----:B--23-5:R-:W-:Y:S05]  /*68b0*/  CALL.ABS.NOINC R14 ;  /* 0x000000000e007343 */ /* 0x02cfea0003c00000 */
.L_x_88:
[----:B------:R-:W1:Y:S01]  /*68c0*/  LDCU.64 UR8, c[0x4][0x80] ;  /* 0x01001000ff0877ac */ /* 0x000e620008000a00 */
[----:B------:R2:W3:Y:S01]  /*68d0*/  LDC.64 R14, c[0x4][R16] ;  /* 0x01000000100e7b82 */ /* 0x0004e20000000a00 */
[----:B------:R-:W-:Y:S02]  /*68e0*/  HFMA2 R12, -RZ, RZ, 0, 5.9604644775390625e-08 ;  /* 0x00000001ff0c7431 */ /* 0x000fe400000001ff */
[----:B------:R-:W-:Y:S02]  /*68f0*/  IMAD.MOV.U32 R8, RZ, RZ, 0x70 ;  /* 0x00000070ff087424 */ /* 0x000fe400078e00ff */
[----:B------:R-:W-:Y:S01]  /*6900*/  IMAD.MOV.U32 R13, RZ, RZ, RZ ;  /* 0x000000ffff0d7224 */ /* 0x000fe200078e00ff */
[----:B------:R-:W4:Y:S01]  /*6910*/  LDCU.64 UR6, c[0x4][0x88] ;  /* 0x01001100ff0677ac */ /* 0x000f220008000a00 */
[----:B------:R-:W5:Y:S01]  /*6920*/  LDCU.64 UR4, c[0x4][0x8] ;  /* 0x01000100ff0477ac */ /* 0x000f620008000a00 */
[----:B-1----:R-:W-:Y:S02]  /*6930*/  MOV R4, UR8 ;  /* 0x0000000800047c02 */ /* 0x002fe40008000f00 */
[----:B------:R-:W-:Y:S02]  /*6940*/  MOV R5, UR9 ;  /* 0x0000000900057c02 */ /* 0x000fe40008000f00 */
[----:B----4-:R-:W-:Y:S01]  /*6950*/  MOV R7, UR7 ;  /* 0x0000000700077c02 */ /* 0x010fe20008000f00 */
[----:B------:R-:W-:Y:S01]  /*6960*/  IMAD.U32 R6, RZ, RZ, UR6 ;  /* 0x00000006ff067e24 */ /* 0x000fe2000f8e00ff */
[----:B-----5:R-:W-:Y:S01]  /*6970*/  MOV R11, UR5 ;  /* 0x00000005000b7c02 */ /* 0x020fe20008000f00 */
[----:B--2---:R-:W-:Y:S02]  /*6980*/  IMAD.U32 R10, RZ, RZ, UR4 ;  /* 0x00000004ff0a7e24 */ /* 0x004fe4000f8e00ff */
[----:B------:R-:W-:Y:S07]  /*6990*/  LEPC R20, `(.L_x_87) ;  /* 0x000000001014794e */ /* 0x000fee0000000000 */
[----:B---3--:R-:W-:Y:S05]  /*69a0*/  CALL.ABS.NOINC R14 ;  /* 0x000000000e007343 */ /* 0x008fea0003c00000 */
.L_x_87:
[----:B------:R-:W-:Y:S01]  /*69b0*/  R2UR UR5, R97 ;  /* 0x00000000610572ca */ /* 0x000fe200000e0000 */
[----:B------:R-:W-:Y:S01]  /*69c0*/  UISETP.NE.U32.AND UP0, UPT, UR62, URZ, UPT ;  /* 0x000000ff3e00728c */ /* 0x000fe2000bf05070 */
[----:B------:R-:W-:Y:S02]  /*69d0*/  ISETP.NE.U32.AND P1, PT, R78, RZ, PT ;  /* 0x000000ff4e00720c */ /* 0x000fe40003f25070 */
[----:B------:R-:W-:Y:S01]  /*69e0*/  R2UR UR4, R96 ;  /* 0x00000000600472ca */ /* 0x000fe200000e0000 */
[----:B------:R-:W-:Y:S01]  /*69f0*/  UISETP.NE.AND.EX UP0, UPT, UR63, URZ, UPT, UP0 ;  /* 0x000000ff3f00728c */ /* 0x000fe2000bf05300 */
[----:B------:R-:W-:Y:S02]  /*6a00*/  ISETP.NE.AND.EX P1, PT, R79, RZ, PT, P1 ;  /* 0x000000ff4f00720c */ /* 0x000fe40003f25310 */
[----:B------:R-:W-:Y:S02]  /*6a10*/  ISETP.NE.AND P6, PT, R100, RZ, PT ;  /* 0x000000ff6400720c */ /* 0x000fe40003fc5270 */
[----:B------:R-:W-:Y:S03]  /*6a20*/  PLOP3.LUT P2, PT, PT, PT, PT, 0x8, 0x80 ;  /* 0x000000000080781c */ /* 0x000fe60003f4e170 */
[----:B------:R-:W-:Y:S04]  /*6a30*/  ISETP.NE.U32.AND P3, PT, RZ, UR5, PT ;  /* 0x00000005ff007c0c */ /* 0x000fe8000bf65070 */
[----:B------:R-:W-:Y:S04]  /*6a40*/  ISETP.NE.AND.EX P3, PT, RZ, UR4, PT, P3 ;  /* 0x00000004ff007c0c */ /* 0x000fe8000bf65330 */
[----:B------:R-:W-:Y:S01]  /*6a50*/  @P6 PLOP3.LUT P2, PT, P1, PT, PT, 0x80, 0x8 ;  /* 0x000000000008681c */ /* 0x000fe20000f4f070 */
[----:B------:R-:W-:Y:S01]  /*6a60*/  @!UPT UIADD3 URZ, UPT, UPT, URZ, URZ, URZ ;  /* 0x000000fffffff290 */ /* 0x000fe2000fffe0ff */
[----:B------:R-:W-:Y:S11]  /*6a70*/  @!P1 BRA `(.L_x_89) ;  /* 0x0000000000309947 */ /* 0x000ff60003800000 */
[----:B------:R-:W-:Y:S01]  /*6a80*/  ISETP.NE.U32.AND P0, PT, R76, RZ, PT ;  /* 0x000000ff4c00720c */ /* 0x000fe20003f05070 */
[----:B------:R-:W1:Y:S01]  /*6a90*/  LDCU.64 UR4, c[0x0][0x358] ;  /* 0x00006b00ff0477ac */ /* 0x000e620008000a00 */
[----:B------:R-:W-:Y:S02]  /*6aa0*/  IMAD.MOV.U32 R94, RZ, RZ, 0x1 ;  /* 0x00000001ff5e7424 */ /* 0x000fe400078e00ff */
[----:B------:R-:W-:Y:S11]  /*6ab0*/  ISETP.NE.AND.EX P0, PT, R77, RZ, PT, P0 ;  /* 0x000000ff4d00720c */ /* 0x000ff60003f05300 */
[----:B------:R-:W-:Y:S02]  /*6ac0*/  @!UPT UIADD3 URZ, UPT, UPT, URZ, URZ, URZ ;  /* 0x000000fffffff290 */ /* 0x000fe4000fffe0ff */
[----:B------:R-:W2:Y:S01]  /*6ad0*/  @P0 LDC.64 R4, c[0x0][0x888] ;  /* 0x00022200ff040b82 */ /* 0x000ea20000000a00 */
[----:B------:R-:W-:Y:S04]  /*6ae0*/  @P0 IMAD R0, R17, R78, RZ ;  /* 0x0000004e11000224 */ /* 0x000fe800078e02ff */
[----:B--2---:R-:W-:Y:S04]  /*6af0*/  @P0 IMAD.WIDE R4, R0, 0x4, R4 ;  /* 0x0000000400040825 */ /* 0x004fe800078e0204 */
[----:B------:R-:W-:Y:S01]  /*6b00*/  HFMA2 R0, -RZ, RZ, 0, 5.9604644775390625e-08 ;  /* 0x00000001ff007431 */ /* 0x000fe200000001ff */
[----:B-1---5:R1:W5:Y:S04]  /*6b10*/  @P0 LDG.E R41, desc[UR4][R4.64] ;  /* 0x0000000404290981 */ /* 0x022368000c1e1900 */
[----:B------:R-:W-:Y:S01]  /*6b20*/  @!P0 PRMT R94, R0, 0x7610, R94 ;  /* 0x00007610005e8816 */ /* 0x000fe2000000005e */
[----:B-1----:R-:W2:Y:S06]  /*6b30*/  @!P0 LDC R41, c[0x0][0x880] ;  /* 0x00022000ff298b82 */ /* 0x002eac0000000800 */
.L_x_89:
[----:B------:R-:W-:Y:S05]  /*6b40*/  BRA.U !UP0, `(.L_x_90) ;  /* 0x00000001082c7547 */ /* 0x000fea000b800000 */
[----:B------:R-:W-:Y:S02]  /*6b50*/  R2UR UR5, R99 ;  /* 0x00000000630572ca */ /* 0x000fe400000e0000 */
[----:B------:R-:W-:Y:S11]  /*6b60*/  R2UR UR4, R98 ;  /* 0x00000000620472ca */ /* 0x000ff600000e0000 */
[----:B------:R-:W-:Y:S04]  /*6b70*/  ISETP.NE.U32.AND P0, PT, RZ, UR5, PT ;  /* 0x00000005ff007c0c */ /* 0x000fe8000bf05070 */
[----:B------:R-:W-:Y:S01]  /*6b80*/  ISETP.NE.AND.EX P0, PT, RZ, UR4, PT, P0 ;  /* 0x00000004ff007c0c */ /* 0x000fe2000bf05300 */
[----:B------:R-:W1:Y:S11]  /*6b90*/  LDCU.64 UR4, c[0x0][0x358] ;  /* 0x00006b00ff0477ac */ /* 0x000e760008000a00 */
[----:B------:R-:W-:Y:S01]  /*6ba0*/  @!UPT UIADD3 URZ, UPT, UPT, URZ, URZ, URZ ;  /* 0x000000fffffff290 */ /* 0x000fe2000fffe0ff */
[----:B------:R-:W3:Y:S01]  /*6bb0*/  @P0 LDC.64 R4, c[0x0][0x8a8] ;  /* 0x00022a00ff040b82 */ /* 0x000ee20000000a00 */
[----:B------:R-:W-:Y:S04]  /*6bc0*/  @P0 IMAD R0, R17, UR62, RZ ;  /* 0x0000003e11000c24 */ /* 0x000fe8000f8e02ff */
[----:B---3--:R-:W-:Y:S05]  /*6bd0*/  @P0 IMAD.WIDE R4, R0, 0x4, R4 ;  /* 0x0000000400040825 */ /* 0x008fea00078e0204 */
[----:B-1---5:R1:W5:Y:S02]  /*6be0*/  @P0 LDG.E R38, desc[UR4][R4.64] ;  /* 0x0000000404260981 */ /* 0x022364000c1e1900 */
[----:B-1----:R-:W3:Y:S02]  /*6bf0*/  @!P0 LDC R38, c[0x0][0x8a0] ;  /* 0x00022800ff268b82 */ /* 0x002ee40000000800 */
.L_x_90:
[----:B--2--5:R-:W-:Y:S01]  /*6c00*/  FSETP.NEU.AND P0, PT, R41, RZ, PT ;  /* 0x000000ff2900720b */ /* 0x024fe20003f0d000 */
[----:B------:R-:W-:Y:S01]  /*6c10*/  IMAD.SHL.U32 R116, R46, 0x2000, RZ ;  /* 0x000020002e747824 */ /* 0x000fe200078e00ff */
[----:B------:R-:W-:Y:S01]  /*6c20*/  SEL R4, RZ, 0xffffffff, P3 ;  /* 0xffffffffff047807 */ /* 0x000fe20001800000 */
[----:B------:R-:W-:Y:S01]  /*6c30*/  IMAD.SHL.U32 R105, R102, 0x10, RZ ;  /* 0x0000001066697824 */ /* 0x000fe200078e00ff */
[----:B------:R-:W-:Y:S01]  /*6c40*/  @P6 LOP3.LUT P3, RZ, R94, 0xff, RZ, 0xc0, !PT ;  /* 0x000000ff5eff6812 */ /* 0x000fe2000786c0ff */
[----:B------:R-:W-:Y:S01]  /*6c50*/  IMAD.IADD R114, R109, 0x1, R116 ;  /* 0x000000016d727824 */ /* 0x000fe200078e0274 */
[----:B------:R-:W-:Y:S01]  /*6c60*/  @P6 SEL R111, RZ, 0xffffffff, P0 ;  /* 0xffffffffff6f6807 */ /* 0x000fe20000000000 */
[----:B------:R-:W-:Y:S01]  /*6c70*/  IMAD.SHL.U32 R104, R101, 0x10, RZ ;  /* 0x0000001065687824 */ /* 0x000fe200078e00ff */
[----:B------:R-:W-:Y:S01]  /*6c80*/  LOP3.LUT R47, R92, 0x1, RZ, 0x3c, !PT ;  /* 0x000000015c2f7812 */ /* 0x000fe200078e3cff */
[----:B------:R-:W-:Y:S01]  /*6c90*/  IMAD.IADD R113, R114, 0x1, R105 ;  /* 0x0000000172717824 */ /* 0x000fe200078e0269 */
[----:B------:R-:W-:Y:S01]  /*6ca0*/  @P2 SEL R111, R4, R111, !P3 ;  /* 0x0000006f046f2207 */ /* 0x000fe20005800000 */
[----:B------:R-:W-:Y:S01]  /*6cb0*/  BSSY B1, `(.L_x_91) ;  /* 0x0000035000017945 */ /* 0x000fe20003800000 */
[----:B------:R-:W-:Y:S01]  /*6cc0*/  LEA R0, R46, UR50, 0x3 ;  /* 0x000000322e007c11 */ /* 0x000fe2000f8e18ff */
[----:B------:R-:W-:Y:S01]  /*6cd0*/  IMAD.MOV.U32 R115, RZ, RZ, 0x1 ;  /* 0x00000001ff737424 */ /* 0x000fe200078e00ff */
[----:B------:R-:W-:Y:S01]  /*6ce0*/  @P6 LOP3.LUT R111, R111, 0x1, RZ, 0xc0, !PT ;  /* 0x000000016f6f6812 */ /* 0x000fe200078ec0ff */
[----:B------:R-:W-:Y:S01]  /*6cf0*/  IMAD.IADD R39, R37, 0x1, R2 ;  /* 0x0000000125277824 */ /* 0x000fe200078e0202 */
[----:B------:R-:W-:Y:S01]  /*6d00*/  LEA R106, R36, UR50, 0x3 ;  /* 0x00000032246a7c11 */ /* 0x000fe2000f8e18ff */
[----:B------:R-:W-:Y:S01]  /*6d10*/  IMAD.MOV.U32 R118, RZ, RZ, R46 ;  /* 0x000000ffff767224 */ /* 0x000fe200078e002e */
[----:B------:R-:W-:Y:S02]  /*6d20*/  ISETP.NE.U32.OR P5, PT, R111, 0x1, !P6 ;  /* 0x000000016f00780c */ /* 0x000fe400077a5470 */
[----:B------:R-:W-:Y:S02]  /*6d30*/  CS2R R74, SRZ ;  /* 0x00000000004a7805 */ /* 0x000fe4000001ff00 */
[----:B------:R-:W-:Y:S02]  /*6d40*/  SHF.L.U32 R3, R91, 0x1f, RZ ;  /* 0x0000001f5b037819 */ /* 0x000fe400000006ff */
[----:B------:R-:W-:Y:S02]  /*6d50*/  CS2R R72, SRZ ;  /* 0x0000000000487805 */ /* 0x000fe4000001ff00 */
[----:B------:R-:W-:Y:S02]  /*6d60*/  LOP3.LUT P2, R110, R94, 0xff, RZ, 0xc0, !PT ;  /* 0x000000ff5e6e7812 */ /* 0x000fe4000784c0ff */
[----:B------:R-:W-:Y:S02]  /*6d70*/  CS2R R66, SRZ ;  /* 0x0000000000427805 */ /* 0x000fe4000001ff00 */
[----:B------:R-:W-:Y:S02]  /*6d80*/  SEL R117, RZ, 0xffffffff, P0 ;  /* 0xffffffffff757807 */ /* 0x000fe40000000000 */
[----:B------:R-:W-:Y:S02]  /*6d90*/  CS2R R64, SRZ ;  /* 0x0000000000407805 */ /* 0x000fe4000001ff00 */
[----:B------:R-:W-:Y:S02]  /*6da0*/  CS2R R58, SRZ ;  /* 0x00000000003a7805 */ /* 0x000fe4000001ff00 */
[----:B------:R-:W-:Y:S02]  /*6db0*/  CS2R R56, SRZ ;  /* 0x0000000000387805 */ /* 0x000fe4000001ff00 */
[----:B------:R-:W-:Y:S02]  /*6dc0*/  @P1 SEL R117, R4, R117, !P2 ;  /* 0x0000007504751207 */ /* 0x000fe40005000000 */
[----:B------:R-:W-:Y:S02]  /*6dd0*/  CS2R R50, SRZ ;  /* 0x0000000000327805 */ /* 0x000fe4000001ff00 */
[----:B------:R-:W-:Y:S02]  /*6de0*/  CS2R R48, SRZ ;  /* 0x0000000000307805 */ /* 0x000fe4000001ff00 */
[----:B------:R-:W-:Y:S01]  /*6df0*/  @P5 SHF.L.U32 R5, R47, 0x1f, RZ ;  /* 0x0000001f2f055819 */ /* 0x000fe200000006ff */
[----:B------:R-:W-:Y:S01]  /*6e00*/  IMAD.IADD R112, R114, 0x1, R104 ;  /* 0x0000000172707824 */ /* 0x000fe200078e0268 */
[----:B------:R-:W-:Y:S01]  /*6e10*/  LOP3.LUT R117, R117, 0x1, RZ, 0xc0, !PT ;  /* 0x0000000175757812 */ /* 0x000fe200078ec0ff */
[----:B------:R-:W-:Y:S01]  /*6e20*/  IMAD.IADD R107, R108, 0x1, R113 ;  /* 0x000000016c6b7824 */ /* 0x000fe200078e0271 */
[----:B------:R-:W1:Y:S01]  /*6e30*/  @P5 SYNCS.PHASECHK.TRANS64.TRYWAIT P4, [R0+URZ+0x100], R5 ;  /* 0x00010005000055a7 */ /* 0x000e6200080811ff */
[----:B------:R2:W4:Y:S01]  /*6e40*/  SYNCS.PHASECHK.TRANS64.TRYWAIT P3, [R106+URZ+0x150], R3 ;  /* 0x000150036a0075a7 */ /* 0x00052200080611ff */
[----:B-1----:R-:W-:Y:S01]  /*6e50*/  @P5 SEL R115, RZ, 0x1, !P4 ;  /* 0x00000001ff735807 */ /* 0x002fe20006000000 */
[----:B--2-4-:R-:W-:Y:S06]  /*6e60*/  @!P5 BRA `(.L_x_92) ;  /* 0x000000000064d947 */ /* 0x014fec0003800000 */
[----:B------:R-:W-:Y:S01]  /*6e70*/  ISETP.NE.AND P1, PT, R115, RZ, PT ;  /* 0x000000ff7300720c */ /* 0x000fe20003f25270 */
[----:B------:R-:W-:Y:S01]  /*6e80*/  BSSY B0, `(.L_x_93) ;  /* 0x000000e000007945 */ /* 0x000fe20003800000 */
[----:B------:R-:W-:Y:S02]  /*6e90*/  ISETP.NE.U32.AND P0, PT, R117, 0x1, PT ;  /* 0x000000017500780c */ /* 0x000fe40003f05070 */
[----:B------:R-:W-:Y:S02]  /*6ea0*/  CS2R R50, SRZ ;  /* 0x0000000000327805 */ /* 0x000fe4000001ff00 */
[----:B------:R-:W-:Y:S02]  /*6eb0*/  CS2R R48, SRZ ;  /* 0x0000000000307805 */ /* 0x000fe4000001ff00 */
[----:B------:R-:W-:Y:S02]  /*6ec0*/  CS2R R58, SRZ ;  /* 0x00000000003a7805 */ /* 0x000fe4000001ff00 */
[----:B------:R-:W-:Y:S02]  /*6ed0*/  CS2R R56, SRZ ;  /* 0x0000000000387805 */ /* 0x000fe4000001ff00 */
[----:B------:R-:W-:Y:S02]  /*6ee0*/  CS2R R66, SRZ ;  /* 0x0000000000427805 */ /* 0x000fe4000001ff00 */
[----:B------:R-:W-:Y:S02]  /*6ef0*/  CS2R R64, SRZ ;  /* 0x0000000000407805 */ /* 0x000fe4000001ff00 */
[----:B------:R-:W-:Y:S02]  /*6f00*/  CS2R R74, SRZ ;  /* 0x00000000004a7805 */ /* 0x000fe4000001ff00 */
[----:B------:R-:W-:Y:S01]  /*6f10*/  CS2R R72, SRZ ;  /* 0x0000000000487805 */ /* 0x000fe2000001ff00 */
[----:B------:R-:W-:Y:S06]  /*6f20*/  @P1 BRA `(.L_x_94) ;  /* 0x00000000000c1947 */ /* 0x000fec0003800000 */
[----:B------:R-:W-:Y:S04]  /*6f30*/  SHF.L.U32 R5, R47, 0x1f, RZ ;  /* 0x0000001f2f057819 */ /* 0x000fe800000006ff */
[----:B------:R-:W1:Y:S02]  /*6f40*/  SYNCS.PHASECHK.TRANS64.TRYWAIT P1, [R0+URZ+0x100], R5 ;  /* 0x00010005000075a7 */ /* 0x000e6400080211ff */
[----:B-1----:R-:W-:Y:S05]  /*6f50*/  @!P1 BRA `(.L_x_95) ;  /* 0x0000002800289947 */ /* 0x002fea0003800000 */
.L_x_94:
[----:B------:R-:W-:Y:S05]  /*6f60*/  BSYNC B0 ;  /* 0x0000000000007941 */ /* 0x000fea0003800000 */
.L_x_93:
[----:B------:R2:W4:Y:S01]  /*6f70*/  @P0 LDS.128 R48, [R114] ;  /* 0x0000000072300984 */ /* 0x0005220000000c00 */
[----:B------:R-:W-:Y:S03]  /*6f80*/  VIADD R118, R46, 0x1 ;  /* 0x000000012e767836 */ /* 0x000fe60000000000 */
[----:B------:R2:W2:Y:S04]  /*6f90*/  @P0 LDS.128 R56, [R113+0x10] ;  /* 0x0000100071380984 */ /* 0x0004a80000000c00 */
[----:B------:R2:W2:Y:S04]  /*6fa0*/  @P0 LDS.128 R64, [R112+0x20] ;  /* 0x0000200070400984 */ /* 0x0004a80000000c00 */
[----:B------:R2:W2:Y:S01]  /*6fb0*/  @P0 LDS.128 R72, [R107+0x10] ;  /* 0x000010006b480984 */ /* 0x0004a20000000c00 */
[C---:B------:R-:W-:Y:S04]  /*6fc0*/  ISETP.NE.AND P0, PT, R118.reuse, 0x3, PT ;  /* 0x000000037600780c */ /* 0x040fe80003f05270 */
[----:B-1----:R-:W-:Y:S02]  /*6fd0*/  SEL R0, RZ, 0x1, P0 ;  /* 0x00000001ff007807 */ /* 0x002fe40000000000 */
[----:B------:R-:W-:Y:S02]  /*6fe0*/  SEL R118, R118, RZ, P0 ;  /* 0x000000ff76767207 */ /* 0x000fe40000000000 */
[----:B------:R-:W-:Y:S02]  /*6ff0*/  LOP3.LUT R47, R47, R0, RZ, 0x3c, !PT ;  /* 0x000000002f2f7212 */ /* 0x000fe400078e3cff */
.L_x_92:
[----:B------:R-:W-:Y:S05]  /*7000*/  BSYNC B1 ;  /* 0x0000000000017941 */ /* 0x000fea0003800000 */
.L_x_91:
[----:B------:R-:W-:Y:S04]  /*7010*/  SHF.R.U32.HI R0, RZ, 0x15, R39 ;  /* 0x00000015ff007819 */ /* 0x000fe80000011627 */
[----:B------:R-:W-:Y:S01]  /*7020*/  LOP3.LUT P0, RZ, R0, 0x3, R95, 0x48, !PT ;  /* 0x0000000300ff7812 */ /* 0x000fe2000780485f */
[----:B------:R-:W-:Y:S01]  /*7030*/  @!UPT UIADD3 URZ, UPT, UPT, URZ, URZ, URZ ;  /* 0x000000fffffff290 */ /* 0x000fe2000fffe0ff */
[----:B------:R-:W-:Y:S11]  /*7040*/  @P3 BRA `(.L_x_96) ;  /* 0x0000000000083947 */ /* 0x000ff60003800000 */
[----:B------:R-:W1:Y:S02]  /*7050*/  SYNCS.PHASECHK.TRANS64.TRYWAIT P1, [R106+URZ+0x150], R3 ;  /* 0x000150036a0075a7 */ /* 0x000e6400080211ff */
[----:B-1----:R-:W-:Y:S05]  /*7060*/  @!P1 BRA `(.L_x_97) ;  /* 0x0000002400f89947 */ /* 0x002fea0003800000 */
.L_x_96:
[----:B------:R-:W-:Y:S05]  /*7070*/  @!P0 BRA `(.L_x_98) ;  /* 0x0000000000408947 */ /* 0x000fea0003800000 */
[----:B------:R-:W1:Y:S01]  /*7080*/  LDCU.64 UR8, c[0x4][0x70] ;  /* 0x01000e00ff0877ac */ /* 0x000e620008000a00 */
[----:B------:R-:W-:Y:S01]  /*7090*/  MOV R3, 0x0 ;  /* 0x0000000000037802 */ /* 0x000fe20000000f00 */
[----:B------:R-:W-:Y:S02]  /*70a0*/  HFMA2 R12, -RZ, RZ, 0, 5.9604644775390625e-08 ;  /* 0x00000001ff0c7431 */ /* 0x000fe400000001ff */
[----:B------:R-:W-:Y:S02]  /*70b0*/  IMAD.MOV.U32 R8, RZ, RZ, 0x192 ;  /* 0x00000192ff087424 */ /* 0x000fe400078e00ff */
[----:B------:R-:W-:Y:S01]  /*70c0*/  IMAD.MOV.U32 R13, RZ, RZ, RZ ;  /* 0x000000ffff0d7224 */ /* 0x000fe200078e00ff */
[----:B------:R-:W5:Y:S01]  /*70d0*/  LDCU.64 UR6, c[0x4][0x78] ;  /* 0x01000f00ff0677ac */ /* 0x000f620008000a00 */
[----:B------:R-:W2:Y:S01]  /*70e0*/  LDC.64 R2, c[0x4][R3] ;  /* 0x0100000003027b82 */ /* 0x000ea20000000a00 */
[----:B------:R-:W3:Y:S01]  /*70f0*/  LDCU.64 UR4, c[0x4][0x10] ;  /* 0x01000200ff0477ac */ /* 0x000ee20008000a00 */
[----:B-1----:R-:W-:Y:S01]  /*7100*/  MOV R5, UR9 ;  /* 0x0000000900057c02 */ /* 0x002fe20008000f00 */
[----:B------:R-:W-:Y:S01]  /*7110*/  IMAD.U32 R4, RZ, RZ, UR8 ;  /* 0x00000008ff047e24 */ /* 0x000fe2000f8e00ff */
[----:B-----5:R-:W-:Y:S01]  /*7120*/  MOV R7, UR7 ;  /* 0x0000000700077c02 */ /* 0x020fe20008000f00 */
[----:B------:R-:W-:Y:S01]  /*7130*/  IMAD.U32 R6, RZ, RZ, UR6 ;  /* 0x00000006ff067e24 */ /* 0x000fe2000f8e00ff */
[----:B---3--:R-:W-:Y:S01]  /*7140*/  MOV R11, UR5 ;  /* 0x00000005000b7c02 */ /* 0x008fe20008000f00 */
[----:B------:R-:W-:Y:S02]  /*7150*/  IMAD.U32 R10, RZ, RZ, UR4 ;  /* 0x00000004ff0a7e24 */ /* 0x000fe4000f8e00ff */
[----:B------:R-:W-:Y:S07]  /*7160*/  LEPC R20, `(.L_x_98) ;  /* 0x000000001014794e */ /* 0x000fee0000000000 */
[----:B--2-4-:R-:W-:Y:S05]  /*7170*/  CALL.ABS.NOINC R2 ;  /* 0x0000000002007343 */ /* 0x014fea0003c00000 */
.L_x_98:
[C---:B----4-:R-:W-:Y:S01]  /*7180*/  SHF.L.U32 R40, R48.reuse, 0x10, RZ ;  /* 0x0000001030287819 */ /* 0x050fe200000006ff */
[----:B------:R-:W-:Y:S05]  /*7190*/  WARPSYNC.ALL ;  /* 0x0000000000007948 */ /* 0x000fea0003800000 */
[----:B------:R-:W-:Y:S01]  /*71a0*/  R2UR UR4, R39 ;  /* 0x00000000270472ca */ /* 0x000fe200000e0000 */
[----:B------:R-:W-:Y:S01]  /*71b0*/  BSSY.RECONVERGENT B0, `(.L_x_99) ;  /* 0x0000088000007945 */ /* 0x000fe20003800200 */
[----:B------:R-:W-:Y:S02]  /*71c0*/  LOP3.LUT R43, R48, 0xffff0000, RZ, 0xc0, !PT ;  /* 0xffff0000302b7812 */ /* 0x000fe400078ec0ff */
[----:B------:R-:W-:Y:S02]  /*71d0*/  SHF.L.U32 R42, R49, 0x10, RZ ;  /* 0x00000010312a7819 */ /* 0x000fe400000006ff */
[----:B------:R-:W-:Y:S02]  /*71e0*/  SHF.L.U32 R45, R51, 0x10, RZ ;  /* 0x00000010332d7819 */ /* 0x000fe400000006ff */
[----:B--2---:R-:W-:Y:S02]  /*71f0*/  LOP3.LUT R44, R75, 0xffff0000, RZ, 0xc0, !PT ;  /* 0xffff00004b2c7812 */ /* 0x004fe400078ec0ff */
[----:B------:R-:W-:Y:S02]  /*7200*/  ISETP.NE.AND P1, PT, R93, RZ, PT ;  /* 0x000000ff5d00720c */ /* 0x000fe40003f25270 */
[----:B------:R-:W-:Y:S01]  /*7210*/  IADD3 R46, PT, PT, R46, 0x1, RZ ;  /* 0x000000012e2e7810 */ /* 0x000fe20007ffe0ff */
[----:B------:R-:W3:Y:S02]  /*7220*/  LDTM.x32 R4, tmem[UR4] ;  /* 0x00000004000479ee */ /* 0x000ee400082c0000 */
[C---:B---3--:R-:W-:Y:S01]  /*7230*/  FMUL R0, R38.reuse, R4 ;  /* 0x0000000426007220 */ /* 0x048fe20000400000 */
[C---:B------:R-:W-:Y:S01]  /*7240*/  FMUL R2, R38.reuse, R5 ;  /* 0x0000000526027220 */ /* 0x040fe20000400000 */
[C---:B------:R-:W-:Y:S01]  /*7250*/  FMUL R3, R38.reuse, R6 ;  /* 0x0000000626037220 */ /* 0x040fe20000400000 */
[----:B------:R-:W-:Y:S01]  /*7260*/  FMUL R7, R38, R7 ;  /* 0x0000000726077220 */ /* 0x000fe20000400000 */
[----:B------:R-:W-:Y:S01]  /*7270*/  FFMA R0, R41, R40, R0 ;  /* 0x0000002829007223 */ /* 0x000fe20000000000 */
[----:B------:R-:W-:Y:S01]  /*7280*/  LOP3.LUT R40, R49, 0xffff0000, RZ, 0xc0, !PT ;  /* 0xffff000031287812 */ /* 0x000fe200078ec0ff */
[C---:B------:R-:W-:Y:S01]  /*7290*/  FFMA R2, R41.reuse, R43, R2 ;  /* 0x0000002b29027223 */ /* 0x040fe20000000002 */
[C---:B------:R-:W-:Y:S01]  /*72a0*/  SHF.L.U32 R43, R50.reuse, 0x10, RZ ;  /* 0x00000010322b7819 */ /* 0x040fe200000006ff */
[C---:B------:R-:W-:Y:S01]  /*72b0*/  FFMA R3, R41.reuse, R42, R3 ;  /* 0x0000002a29037223 */ /* 0x040fe20000000003 */
[----:B------:R-:W-:Y:S01]  /*72c0*/  LOP3.LUT R42, R50, 0xffff0000, RZ, 0xc0, !PT ;  /* 0xffff0000322a7812 */ /* 0x000fe200078ec0ff */
[----:B------:R-:W-:Y:S01]  /*72d0*/  FMUL R4, R38, R8 ;  /* 0x0000000826047220 */ /* 0x000fe20000400000 */
[----:B------:R-:W-:Y:S01]  /*72e0*/  F2FP.BF16.F32.PACK_AB R52, R2, R0 ;  /* 0x000000000234723e */ /* 0x000fe200000010ff */
[----:B------:R-:W-:Y:S01]  /*72f0*/  FFMA R7, R41, R40, R7 ;  /* 0x0000002829077223 */ /* 0x000fe20000000007 */
[----:B------:R-:W-:Y:S01]  /*7300*/  LOP3.LUT R40, R51, 0xffff0000, RZ, 0xc0, !PT ;  /* 0xffff000033287812 */ /* 0x000fe200078ec0ff */
[C---:B------:R-:W-:Y:S01]  /*7310*/  FMUL R5, R38.reuse, R9 ;  /* 0x0000000926057220 */ /* 0x040fe20000400000 */
[C---:B------:R-:W-:Y:S01]  /*7320*/  FMUL R6, R38.reuse, R10 ;  /* 0x0000000a26067220 */ /* 0x040fe20000400000 */
[----:B------:R-:W-:Y:S01]  /*7330*/  FMUL R11, R38, R11 ;  /* 0x0000000b260b7220 */ /* 0x000fe20000400000 */
[----:B------:R-:W-:Y:S01]  /*7340*/  F2FP.BF16.F32.PACK_AB R53, R7, R3 ;  /* 0x000000030735723e */ /* 0x000fe200000010ff */
[C---:B------:R-:W-:Y:S01]  /*7350*/  FFMA R4, R41.reuse, R43, R4 ;  /* 0x0000002b29047223 */ /* 0x040fe20000000004 */
[C---:B------:R-:W-:Y:S01]  /*7360*/  SHF.L.U32 R43, R56.reuse, 0x10, RZ ;  /* 0x00000010382b7819 */ /* 0x040fe200000006ff */
[----:B------:R-:W-:Y:S01]  /*7370*/  FFMA R5, R41, R42, R5 ;  /* 0x0000002a29057223 */ /* 0x000fe20000000005 */
[----:B------:R-:W-:Y:S01]  /*7380*/  LOP3.LUT R42, R57, 0xffff0000, RZ, 0xc0, !PT ;  /* 0xffff0000392a7812 */ /* 0x000fe200078ec0ff */
[----:B------:R-:W-:Y:S01]  /*7390*/  FFMA R6, R41, R45, R6 ;  /* 0x0000002d29067223 */ /* 0x000fe20000000006 */
[----:B------:R-:W-:Y:S01]  /*73a0*/  SHF.L.U32 R45, R57, 0x10, RZ ;  /* 0x00000010392d7819 */ /* 0x000fe200000006ff */
[----:B------:R-:W-:Y:S01]  /*73b0*/  FFMA R11, R41, R40, R11 ;  /* 0x00000028290b7223 */ /* 0x000fe2000000000b */
[----:B------:R-:W-:Y:S01]  /*73c0*/  LOP3.LUT R40, R56, 0xffff0000, RZ, 0xc0, !PT ;  /* 0xffff000038287812 */ /* 0x000fe200078ec0ff */
[C---:B------:R-:W-:Y:S01]  /*73d0*/  FMUL R8, R38.reuse, R12 ;  /* 0x0000000c26087220 */ /* 0x040fe20000400000 */
[----:B------:R-:W-:Y:S01]  /*73e0*/  F2FP.BF16.F32.PACK_AB R54, R5, R4 ;  /* 0x000000040536723e */ /* 0x000fe200000010ff */
[C---:B------:R-:W-:Y:S01]  /*73f0*/  FMUL R9, R38.reuse, R13 ;  /* 0x0000000d26097220 */ /* 0x040fe20000400000 */
[----:B------:R-:W-:Y:S01]  /*7400*/  F2FP.BF16.F32.PACK_AB R55, R11, R6 ;  /* 0x000000060b37723e */ /* 0x000fe200000010ff */
[C---:B------:R-:W-:Y:S01]  /*7410*/  FMUL R10, R38.reuse, R14 ;  /* 0x0000000e260a7220 */ /* 0x040fe20000400000 */
[----:B------:R-:W-:Y:S01]  /*7420*/  FMUL R15, R38, R15 ;  /* 0x0000000f260f7220 */ /* 0x000fe20000400000 */
[----:B------:R-:W-:Y:S01]  /*7430*/  FFMA R8, R41, R43, R8 ;  /* 0x0000002b29087223 */ /* 0x000fe20000000008 */
[----:B------:R-:W-:Y:S01]  /*7440*/  SHF.L.U32 R43, R59, 0x10, RZ ;  /* 0x000000103b2b7819 */ /* 0x000fe200000006ff */
[C---:B------:R-:W-:Y:S01]  /*7450*/  FFMA R9, R41.reuse, R40, R9 ;  /* 0x0000002829097223 */ /* 0x040fe20000000009 */
[C---:B------:R-:W-:Y:S01]  /*7460*/  SHF.L.U32 R40, R58.reuse, 0x10, RZ ;  /* 0x000000103a287819 */ /* 0x040fe200000006ff */
        /* <DEDUP_REMOVED lines=8> */
[----:B------:R-:W-:Y:S01]  /*74f0*/  FMUL R14, R38, R18 ;  /* 0x00000012260e7220 */ /* 0x000fe20000400000 */
[----:B------:R-:W-:Y:S01]  /*7500*/  FFMA R12, R41, R40, R12 ;  /* 0x00000028290c7223 */ /* 0x000fe2000000000c */
[----:B------:R-:W-:Y:S01]  /*7510*/  LOP3.LUT R40, R59, 0xffff0000, RZ, 0xc0, !PT ;  /* 0xffff00003b287812 */ /* 0x000fe200078ec0ff */
[C---:B------:R-:W-:Y:S01]  /*7520*/  FFMA R13, R41.reuse, R42, R13 ;  /* 0x0000002a290d7223 */ /* 0x040fe2000000000d */
[----:B------:R-:W-:Y:S01]  /*7530*/  LOP3.LUT R42, R64, 0xffff0000, RZ, 0xc0, !PT ;  /* 0xffff0000402a7812 */ /* 0x000fe200078ec0ff */
[----:B------:R-:W-:Y:S01]  /*7540*/  FMUL R19, R38, R19 ;  /* 0x0000001326137220 */ /* 0x000fe20000400000 */
[----:B------:R-:W-:Y:S01]  /*7550*/  FFMA R14, R41, R43, R14 ;  /* 0x0000002b290e7223 */ /* 0x000fe2000000000e */
[----:B------:R-:W-:Y:S01]  /*7560*/  SHF.L.U32 R43, R64, 0x10, RZ ;  /* 0x00000010402b7819 */ /* 0x000fe200000006ff */
[----:B------:R1:W-:Y:S01]  /*7570*/  STS.128 [R114], R52 ;  /* 0x0000003472007388 */ /* 0x0003e20000000c00 */
[----:B------:R-:W-:Y:S01]  /*7580*/  F2FP.BF16.F32.PACK_AB R62, R13, R12 ;  /* 0x0000000c0d3e723e */ /* 0x000fe200000010ff */
[C---:B------:R-:W-:Y:S01]  /*7590*/  FMUL R16, R38.reuse, R20 ;  /* 0x0000001426107220 */ /* 0x040fe20000400000 */
        /* <DEDUP_REMOVED lines=8> */
[C---:B------:R-:W-:Y:S01]  /*7620*/  FFMA R17, R41.reuse, R42, R17 ;  /* 0x0000002a29117223 */ /* 0x040fe20000000011 */
[----:B------:R-:W-:Y:S01]  /*7630*/  FFMA R18, R41, R45, R18 ;  /* 0x0000002d29127223 */ /* 0x000fe20000000012 */
[----:B------:R1:W-:Y:S01]  /*7640*/  STS.128 [R113+0x10], R60 ;  /* 0x0000103c71007388 */ /* 0x0003e20000000c00 */
[----:B------:R-:W-:Y:S01]  /*7650*/  SHF.L.U32 R45, R67, 0x10, RZ ;  /* 0x00000010432d7819 */ /* 0x000fe200000006ff */
[----:B------:R-:W-:Y:S01]  /*7660*/  FFMA R23, R41, R40, R23 ;  /* 0x0000002829177223 */ /* 0x000fe20000000017 */
[----:B------:R-:W-:Y:S01]  /*7670*/  LOP3.LUT R40, R66, 0xffff0000, RZ, 0xc0, !PT ;  /* 0xffff000042287812 */ /* 0x000fe200078ec0ff */
[C---:B------:R-:W-:Y:S01]  /*7680*/  FMUL R20, R38.reuse, R24 ;  /* 0x0000001826147220 */ /* 0x040fe20000400000 */
[----:B------:R-:W-:Y:S01]  /*7690*/  LOP3.LUT R42, R67, 0xffff0000, RZ, 0xc0, !PT ;  /* 0xffff0000432a7812 */ /* 0x000fe200078ec0ff */
[C---:B------:R-:W-:Y:S01]  /*76a0*/  FMUL R21, R38.reuse, R25 ;  /* 0x0000001926157220 */ /* 0x040fe20000400000 */
[----:B------:R-:W-:Y:S01]  /*76b0*/  F2FP.BF16.F32.PACK_AB R68, R17, R16 ;  /* 0x000000101144723e */ /* 0x000fe200000010ff */
[C---:B------:R-:W-:Y:S01]  /*76c0*/  FMUL R22, R38.reuse, R26 ;  /* 0x0000001a26167220 */ /* 0x040fe20000400000 */
[----:B------:R-:W-:Y:S01]  /*76d0*/  FMUL R27, R38, R27 ;  /* 0x0000001b261b7220 */ /* 0x000fe20000400000 */
[C---:B------:R-:W-:Y:S01]  /*76e0*/  FFMA R20, R41.reuse, R43, R20 ;  /* 0x0000002b29147223 */ /* 0x040fe20000000014 */
[C---:B------:R-:W-:Y:S01]  /*76f0*/  FFMA R21, R41.reuse, R40, R21 ;  /* 0x0000002829157223 */ /* 0x040fe20000000015 */
[C---:B------:R-:W-:Y:S01]  /*7700*/  FFMA R22, R41.reuse, R45, R22 ;  /* 0x0000002d29167223 */ /* 0x040fe20000000016 */
[----:B------:R-:W-:Y:S01]  /*7710*/  FFMA R27, R41, R42, R27 ;  /* 0x0000002a291b7223 */ /* 0x000fe2000000001b */
[----:B------:R-:W-:Y:S01]  /*7720*/  SHF.L.U32 R40, R72, 0x10, RZ ;  /* 0x0000001048287819 */ /* 0x000fe200000006ff */
[----:B------:R-:W-:Y:S01]  /*7730*/  FMUL R24, R38, R28 ;  /* 0x0000001c26187220 */ /* 0x000fe20000400000 */
[----:B------:R-:W-:Y:S01]  /*7740*/  LOP3.LUT R42, R72, 0xffff0000, RZ, 0xc0, !PT ;  /* 0xffff0000482a7812 */ /* 0x000fe200078ec0ff */
[C---:B------:R-:W-:Y:S01]  /*7750*/  FMUL R25, R38.reuse, R29 ;  /* 0x0000001d26197220 */ /* 0x040fe20000400000 */
[----:B------:R-:W-:Y:S01]  /*7760*/  SHF.L.U32 R43, R73, 0x10, RZ ;  /* 0x00000010492b7819 */ /* 0x000fe200000006ff */
[C---:B------:R-:W-:Y:S01]  /*7770*/  FMUL R26, R38.reuse, R30 ;  /* 0x0000001e261a7220 */ /* 0x040fe20000400000 */
[C---:B------:R-:W-:Y:S01]  /*7780*/  FFMA R24, R41.reuse, R40, R24 ;  /* 0x0000002829187223 */ /* 0x040fe20000000018 */
[----:B------:R-:W-:Y:S01]  /*7790*/  FFMA R25, R41, R42, R25 ;  /* 0x0000002a29197223 */ /* 0x000fe20000000019 */
[----:B------:R-:W-:Y:S01]  /*77a0*/  LOP3.LUT R40, R73, 0xffff0000, RZ, 0xc0, !PT ;  /* 0xffff000049287812 */ /* 0x000fe200078ec0ff */
[----:B------:R-:W-:Y:S01]  /*77b0*/  FFMA R26, R41, R43, R26 ;  /* 0x0000002b291a7223 */ /* 0x000fe2000000001a */
[----:B------:R-:W-:Y:S01]  /*77c0*/  FMUL R31, R38, R31 ;  /* 0x0000001f261f7220 */ /* 0x000fe20000400000 */
[----:B------:R-:W-:Y:S01]  /*77d0*/  SHF.L.U32 R43, R74, 0x10, RZ ;  /* 0x000000104a2b7819 */ /* 0x000fe200000006ff */
[----:B------:R-:W-:Y:S01]  /*77e0*/  FMUL R28, R38, R32 ;  /* 0x00000020261c7220 */ /* 0x000fe20000400000 */
[----:B------:R-:W-:Y:S01]  /*77f0*/  LOP3.LUT R42, R74, 0xffff0000, RZ, 0xc0, !PT ;  /* 0xffff00004a2a7812 */ /* 0x000fe200078ec0ff */
[C---:B------:R-:W-:Y:S01]  /*7800*/  FMUL R29, R38.reuse, R33 ;  /* 0x00000021261d7220 */ /* 0x040fe20000400000 */
[----:B------:R-:W-:Y:S01]  /*7810*/  SHF.L.U32 R45, R75, 0x10, RZ ;  /* 0x000000104b2d7819 */ /* 0x000fe200000006ff */
[C---:B------:R-:W-:Y:S01]  /*7820*/  FMUL R30, R38.reuse, R34 ;  /* 0x00000022261e7220 */ /* 0x040fe20000400000 */
[----:B------:R-:W-:Y:S01]  /*7830*/  FFMA R31, R41, R40, R31 ;  /* 0x00000028291f7223 */ /* 0x000fe2000000001f */
[----:B------:R-:W-:Y:S01]  /*7840*/  FMUL R35, R38, R35 ;  /* 0x0000002326237220 */ /* 0x000fe20000400000 */
[----:B------:R-:W-:Y:S01]  /*7850*/  F2FP.BF16.F32.PACK_AB R69, R23, R18 ;  /* 0x000000121745723e */ /* 0x000fe200000010ff */
[----:B------:R-:W-:Y:S01]  /*7860*/  FFMA R28, R41, R43, R28 ;  /* 0x0000002b291c7223 */ /* 0x000fe2000000001c */
[----:B------:R-:W-:Y:S01]  /*7870*/  F2FP.BF16.F32.PACK_AB R70, R21, R20 ;  /* 0x000000141546723e */ /* 0x000fe200000010ff */
[----:B------:R-:W-:Y:S01]  /*7880*/  FFMA R29, R41, R42, R29 ;  /* 0x0000002a291d7223 */ /* 0x000fe2000000001d */
[----:B------:R-:W-:Y:S01]  /*7890*/  F2FP.BF16.F32.PACK_AB R71, R27, R22 ;  /* 0x000000161b47723e */ /* 0x000fe200000010ff */
[C---:B------:R-:W-:Y:S01]  /*78a0*/  FFMA R30, R41.reuse, R45, R30 ;  /* 0x0000002d291e7223 */ /* 0x040fe2000000001e */
[----:B------:R-:W-:Y:S01]  /*78b0*/  FFMA R35, R41, R44, R35 ;  /* 0x0000002c29237223 */ /* 0x000fe20000000023 */
[----:B------:R-:W-:Y:S02]  /*78c0*/  F2FP.BF16.F32.PACK_AB R84, R25, R24 ;  /* 0x000000181954723e */ /* 0x000fe400000010ff */
[----:B------:R1:W-:Y:S01]  /*78d0*/  STS.128 [R112+0x20], R68 ;  /* 0x0000204470007388 */ /* 0x0003e20000000c00 */
[----:B------:R-:W-:Y:S02]  /*78e0*/  F2FP.BF16.F32.PACK_AB R85, R31, R26 ;  /* 0x0000001a1f55723e */ /* 0x000fe400000010ff */
[----:B------:R-:W-:Y:S02]  /*78f0*/  F2FP.BF16.F32.PACK_AB R86, R29, R28 ;  /* 0x0000001c1d56723e */ /* 0x000fe400000010ff */
[----:B------:R-:W-:Y:S05]  /*7900*/  F2FP.BF16.F32.PACK_AB R87, R35, R30 ;  /* 0x0000001e2357723e */ /* 0x000fea00000010ff */
[----:B------:R1:W-:Y:S01]  /*7910*/  STS.128 [R107+0x10], R84 ;  /* 0x000010546b007388 */ /* 0x0003e20000000c00 */
[----:B------:R-:W-:Y:S01]  /*7920*/  @!PT LDS RZ, [RZ] ;  /* 0x00000000fffff984 */ /* 0x000fe20000000800 */
[----:B------:R-:W-:Y:S01]  /*7930*/  @!PT LDS RZ, [RZ] ;  /* 0x00000000fffff984 */ /* 0x000fe20000000800 */
[----:B------:R-:W-:Y:S01]  /*7940*/  @!PT LDS RZ, [RZ] ;  /* 0x00000000fffff984 */ /* 0x000fe20000000800 */
[----:B------:R-:W-:Y:S01]  /*7950*/  @!PT LDS RZ, [RZ] ;  /* 0x00000000fffff984 */ /* 0x000fe20000000800 */
[----:B------:R2:W-:Y:S07]  /*7960*/  MEMBAR.ALL.CTA ;  /* 0x0000000000007992 */ /* 0x0005ee0000008000 */
[----:B--2---:R-:W2:Y:S02]  /*7970*/  FENCE.VIEW.ASYNC.S ;  /* 0x00000000000073c6 */ /* 0x004ea40000000000 */
[----:B--2---:R-:W-:Y:S06]  /*7980*/  BAR.SYNC.DEFER_BLOCKING 0x1, 0x80 ;  /* 0x0042000000007b1d */ /* 0x004fec0000010000 */
[----:B------:R-:W-:Y:S05]  /*7990*/  @P1 BRA `(.L_x_100) ;  /* 0x0000000000241947 */ /* 0x000fea0003800000 */
[----:B------:R-:W2:Y:S01]  /*79a0*/  LDCU.64 UR6, c[0x0][0x348] ;  /* 0x00006900ff0677ac */ /* 0x000ea20008000a00 */
[----:B------:R-:W-:Y:S01]  /*79b0*/  R2UR UR5, R116 ;  /* 0x00000000740572ca */ /* 0x000fe200000e0000 */
[----:B------:R-:W-:Y:S11]  /*79c0*/  UMOV UR41, UR51 ;  /* 0x0000003300297c82 */ /* 0x000ff60008000000 */
[----:B------:R-:W-:Y:S01]  /*79d0*/  @!UPT UIADD3 URZ, UPT, UPT, URZ, URZ, URZ ;  /* 0x000000fffffff290 */ /* 0x000fe2000fffe0ff */
[----:B------:R-:W-:Y:S02]  /*79e0*/  UIADD3 UR40, UPT, UPT, UR50, 0x200, UR5 ;  /* 0x0000020032287890 */ /* 0x000fe4000fffe005 */
[----:B--2---:R-:W-:Y:S04]  /*79f0*/  UIADD3 UR4, UP0, UPT, UR6, 0x680, URZ ;  /* 0x0000068006047890 */ /* 0x004fe8000ff1e0ff */
[----:B------:R-:W-:Y:S09]  /*7a00*/  UIADD3.X UR5, UPT, UPT, URZ, UR7, URZ, UP0, !UPT ;  /* 0x00000007ff057290 */ /* 0x000ff200087fe4ff */
[----:B------:R2:W-:Y:S02]  /*7a10*/  UTMASTG.4D [UR40], [UR4] ;  /* 0x00000028040073b5 */ /* 0x0005e40008018000 */
[----:B--2---:R0:W-:Y:S02]  /*7a20*/  UTMACMDFLUSH ;  /* 0x00000000000079b7 */ /* 0x0041e40000000000 */
.L_x_100:
[----:B------:R-:W-:Y:S05]  /*7a30*/  BSYNC.RECONVERGENT B0 ;  /* 0x0000000000007941 */ /* 0x000fea0003800200 */
.L_x_99:
[----:B------:R-:W-:Y:S01]  /*7a40*/  R2UR UR48, R46 ;  /* 0x000000002e3072ca */ /* 0x000fe200000e0000 */
[----:B------:R-:W-:Y:S01]  /*7a50*/  BSSY.RECONVERGENT B0, `(.L_x_101) ;  /* 0x0000007000007945 */ /* 0x000fe20003800200 */
[----:B------:R-:W-:Y:S04]  /*7a60*/  ISETP.NE.AND P2, PT, R100, RZ, PT ;  /* 0x000000ff6400720c */ /* 0x000fe80003f45270 */
[----:B------:R-:W-:Y:S07]  /*7a70*/  ISETP.NE.U32.OR P0, PT, R111, 0x1, !P2 ;  /* 0x000000016f00780c */ /* 0x000fee0005705470 */
[----:B------:R-:W-:Y:S04]  /*7a80*/  UISETP.NE.AND UP0, UPT, UR48, 0x3, UPT ;  /* 0x000000033000788c */ /* 0x000fe8000bf05270 */
[----:B------:R-:W-:Y:S01]  /*7a90*/  USEL UR49, UR48, URZ, UP0 ;  /* 0x000000ff30317287 */ /* 0x000fe20008000000 */
[----:B------:R-:W-:Y:S11]  /*7aa0*/  @P1 BRA `(.L_x_102) ;  /* 0x0000000000041947 */ /* 0x000ff60003800000 */
[----:B------:R-:W-:Y:S04]  /*7ab0*/  DEPBAR.LE SB0, 0x1 ;  /* 0x000080400000791a */ /* 0x000fe80000000000 */
.L_x_102:
[----:B------:R-:W-:Y:S05]  /*7ac0*/  BSYNC.RECONVERGENT B0 ;  /* 0x0000000000007941 */ /* 0x000fea0003800200 */
.L_x_101:
[----:B------:R-:W-:Y:S01]  /*7ad0*/  BAR.SYNC.DEFER_BLOCKING 0x1, 0x80 ;  /* 0x0042000000007b1d */ /* 0x000fe20000010000 */
[----:B------:R-:W-:Y:S01]  /*7ae0*/  LEA R3, R118, UR50, 0x3 ;  /* 0x0000003276037c11 */ /* 0x000fe2000f8e18ff */
[----:B------:R-:W-:Y:S01]  /*7af0*/  UISETP.NE.AND UP0, UPT, UR53, URZ, UPT ;  /* 0x000000ff3500728c */ /* 0x000fe2000bf05270 */
[----:B------:R-:W-:Y:S08]  /*7b00*/  @P0 SHF.L.U32 R4, R47, 0x1f, RZ ;  /* 0x0000001f2f040819 */ /* 0x000ff000000006ff */
[----:B------:R-:W-:Y:S05]  /*7b10*/  BRA.U !UP0, `(.L_x_103) ;  /* 0x0000000108307547 */ /* 0x000fea000b800000 */
[----:B------:R-:W-:Y:S01]  /*7b20*/  ISETP.NE.U32.OR P1, PT, R111, 0x1, !P2 ;  /* 0x000000016f00780c */ /* 0x000fe20005725470 */
[----:B------:R-:W2:Y:S01]  /*7b30*/  S2R R0, SR_CgaCtaId ;  /* 0x0000000000007919 */ /* 0x000ea20000008800 */
[----:B------:R-:W-:Y:S11]  /*7b40*/  IMAD.U32 R2, RZ, RZ, UR54 ;  /* 0x00000036ff027e24 */ /* 0x000ff6000f8e00ff */
[C---:B------:R-:W-:Y:S01]  /*7b50*/  @P1 LEA R5, R2.reuse, UR50, 0x3 ;  /* 0x0000003202051c11 */ /* 0x040fe2000f8e18ff */
[----:B------:R-:W-:Y:S04]  /*7b60*/  VIADD R2, R2, 0x1 ;  /* 0x0000000102027836 */ /* 0x000fe80000000000 */
[----:B------:R-:W-:Y:S05]  /*7b70*/  @P1 VIADD R5, R5, 0x118 ;  /* 0x0000011805051836 */ /* 0x000fea0000000000 */
[----:B--2---:R-:W-:Y:S04]  /*7b80*/  @P1 PRMT R0, R0, 0x654, R5 ;  /* 0x0000065400001816 */ /* 0x004fe80000000005 */
[----:B------:R2:W-:Y:S01]  /*7b90*/  @P1 SYNCS.ARRIVE.TRANS64.RED.A1T0 RZ, [R0+URZ], RZ ;  /* 0x000000ff00ff19a7 */ /* 0x0005e200081004ff */
[C---:B------:R-:W-:Y:S04]  /*7ba0*/  ISETP.NE.AND P1, PT, R2.reuse, 0x3, PT ;  /* 0x000000030200780c */ /* 0x040fe80003f25270 */
[----:B------:R-:W-:Y:S04]  /*7bb0*/  SEL R2, R2, RZ, P1 ;  /* 0x000000ff02027207 */ /* 0x000fe80000800000 */
[----:B------:R-:W-:Y:S11]  /*7bc0*/  R2UR UR54, R2 ;  /* 0x00000000023672ca */ /* 0x000ff600000e0000 */
[----:B------:R-:W-:Y:S04]  /*7bd0*/  @!UPT UIADD3 URZ, UPT, UPT, URZ, URZ, URZ ;  /* 0x000000fffffff290 */ /* 0x000fe8000fffe0ff */
.L_x_103:
[----:B------:R-:W3:Y:S01]  /*7be0*/  @P0 SYNCS.PHASECHK.TRANS64.TRYWAIT P1, [R3+URZ+0x100], R4 ;  /* 0x00010004030005a7 */ /* 0x000ee200080211ff */
[----:B------:R-:W-:Y:S01]  /*7bf0*/  BSSY B1, `(.L_x_104) ;  /* 0x0000013000017945 */ /* 0x000fe20003800000 */
[----:B---3--:R-:W-:Y:S03]  /*7c00*/  @P0 SEL R115, RZ, 0x1, !P1 ;  /* 0x00000001ff730807 */ /* 0x008fe60004800000 */
[----:B------:R-:W-:Y:S05]  /*7c10*/  @!P0 BRA `(.L_x_105) ;  /* 0x0000000000408947 */ /* 0x000fea0003800000 */
[----:B------:R-:W-:Y:S01]  /*7c20*/  ISETP.NE.U32.AND P0, PT, R117, 0x1, PT ;  /* 0x000000017500780c */ /* 0x000fe20003f05070 */
[----:B------:R-:W-:Y:S01]  /*7c30*/  BSSY B0, `(.L_x_106) ;  /* 0x000000a000007945 */ /* 0x000fe20003800000 */
[----:B------:R-:W-:Y:S11]  /*7c40*/  ISETP.NE.AND P1, PT, R115, RZ, PT ;  /* 0x000000ff7300720c */ /* 0x000ff60003f25270 */
[----:B------:R-:W-:Y:S04]  /*7c50*/  @P0 IMAD R118, R118, 0x2000, R109 ;  /* 0x0000200076760824 */ /* 0x000fe800078e026d */
[----:B------:R-:W-:Y:S01]  /*7c60*/  @P0 IMAD.IADD R5, R105, 0x1, R118 ;  /* 0x0000000169050824 */ /* 0x000fe200078e0276 */
[----:B------:R-:W-:Y:S03]  /*7c70*/  @P0 IADD3 R2, PT, PT, R104, R118, RZ ;  /* 0x0000007668020210 */ /* 0x000fe60007ffe0ff */
[----:B--2---:R-:W-:Y:S01]  /*7c80*/  @P0 IMAD.IADD R0, R108, 0x1, R5 ;  /* 0x000000016c000824 */ /* 0x004fe200078e0205 */
[----:B------:R-:W-:Y:S06]  /*7c90*/  @P1 BRA `(.L_x_107) ;  /* 0x00000000000c1947 */ /* 0x000fec0003800000 */
[----:B------:R-:W-:Y:S04]  /*7ca0*/  SHF.L.U32 R4, R47, 0x1f, RZ ;  /* 0x0000001f2f047819 */ /* 0x000fe800000006ff */
[----:B------:R-:W2:Y:S02]  /*7cb0*/  SYNCS.PHASECHK.TRANS64.TRYWAIT P1, [R3+URZ+0x100], R4 ;  /* 0x00010004030075a7 */ /* 0x000ea400080211ff */
[----:B--2---:R-:W-:Y:S05]  /*7cc0*/  @!P1 BRA `(.L_x_108) ;  /* 0x0000001800f49947 */ /* 0x004fea0003800000 */
.L_x_107:
[----:B------:R-:W-:Y:S05]  /*7cd0*/  BSYNC B0 ;  /* 0x0000000000007941 */ /* 0x000fea0003800000 */
.L_x_106:
[----:B------:R3:W4:Y:S04]  /*7ce0*/  @P0 LDS.128 R48, [R118] ;  /* 0x0000000076300984 */ /* 0x0007280000000c00 */
[----:B------:R3:W1:Y:S04]  /*7cf0*/  @P0 LDS.128 R64, [R2+0x20] ;  /* 0x0000200002400984 */ /* 0x0006680000000c00 */
[----:B------:R3:W1:Y:S04]  /*7d00*/  @P0 LDS.128 R56, [R5+0x10] ;  /* 0x0000100005380984 */ /* 0x0006680000000c00 */
[----:B------:R3:W1:Y:S02]  /*7d10*/  @P0 LDS.128 R72, [R0+0x10] ;  /* 0x0000100000480984 */ /* 0x0006640000000c00 */
.L_x_105:
[----:B------:R-:W-:Y:S05]  /*7d20*/  BSYNC B1 ;  /* 0x0000000000017941 */ /* 0x000fea0003800000 */
.L_x_104:
[----:B--23--:R-:W-:Y:S05]  /*7d30*/  VIADD R0, R39, 0x20 ;  /* 0x0000002027007836 */ /* 0x00cfea0000000000 */
[----:B------:R-:W-:Y:S04]  /*7d40*/  SHF.R.U32.HI R0, RZ, 0x15, R0 ;  /* 0x00000015ff007819 */ /* 0x000fe80000011600 */
[----:B------:R-:W-:Y:S11]  /*7d50*/  LOP3.LUT P0, RZ, R0, 0x3, R95, 0x48, !PT ;  /* 0x0000000300ff7812 */ /* 0x000ff6000780485f */
[----:B------:R-:W-:Y:S02]  /*7d60*/  @!UPT UIADD3 URZ, UPT, UPT, URZ, URZ, URZ ;  /* 0x000000fffffff290 */ /* 0x000fe4000fffe0ff */
[----:B------:R-:W-:Y:S05]  /*7d70*/  @!P0 BRA `(.L_x_109) ;  /* 0x0000000000408947 */ /* 0x000fea0003800000 */
[----:B------:R-:W2:Y:S01]  /*7d80*/  LDCU.64 UR8, c[0x4][0x70] ;  /* 0x01000e00ff0877ac */ /* 0x000ea20008000a00 */
[----:B------:R-:W-:Y:S01]  /*7d90*/  MOV R3, 0x0 ;  /* 0x0000000000037802 */ /* 0x000fe20000000f00 */
[----:B------:R-:W-:Y:S02]  /*7da0*/  HFMA2 R12, -RZ, RZ, 0, 5.9604644775390625e-08 ;  /* 0x00000001ff0c7431 */ /* 0x000fe400000001ff */
[----:B------:R-:W-:Y:S02]  /*7db0*/  IMAD.MOV.U32 R8, RZ, RZ, 0x192 ;  /* 0x00000192ff087424 */ /* 0x000fe400078e00ff */
[----:B------:R-:W-:Y:S01]  /*7dc0*/  IMAD.MOV.U32 R13, RZ, RZ, RZ ;  /* 0x000000ffff0d7224 */ /* 0x000fe200078e00ff */
[----:B------:R-:W3:Y:S01]  /*7dd0*/  LDCU.64 UR6, c[0x4][0x78] ;  /* 0x01000f00ff0677ac */ /* 0x000ee20008000a00 */
[----:B------:R-:W1:Y:S01]  /*7de0*/  LDC.64 R2, c[0x4][R3] ;  /* 0x0100000003027b82 */ /* 0x000e620000000a00 */
[----:B------:R-:W5:Y:S01]  /*7df0*/  LDCU.64 UR4, c[0x4][0x10] ;  /* 0x01000200ff0477ac */ /* 0x000f620008000a00 */
[----:B--2---:R-:W-:Y:S01]  /*7e00*/  MOV R5, UR9 ;  /* 0x0000000900057c02 */ /* 0x004fe20008000f00 */
[----:B------:R-:W-:Y:S01]  /*7e10*/  IMAD.U32 R4, RZ, RZ, UR8 ;  /* 0x00000008ff047e24 */ /* 0x000fe2000f8e00ff */
[----:B---3--:R-:W-:Y:S01]  /*7e20*/  MOV R7, UR7 ;  /* 0x0000000700077c02 */ /* 0x008fe20008000f00 */
[----:B------:R-:W-:Y:S01]  /*7e30*/  IMAD.U32 R6, RZ, RZ, UR6 ;  /* 0x00000006ff067e24 */ /* 0x000fe2000f8e00ff */
[----:B-----5:R-:W-:Y:S01]  /*7e40*/  MOV R11, UR5 ;  /* 0x00000005000b7c02 */ /* 0x020fe20008000f00 */
[----:B------:R-:W-:Y:S02]  /*7e50*/  IMAD.U32 R10, RZ, RZ, UR4 ;  /* 0x00000004ff0a7e24 */ /* 0x000fe4000f8e00ff */
[----:B------:R-:W-:Y:S07]  /*7e60*/  LEPC R20, `(.L_x_109) ;  /* 0x000000001014794e */ /* 0x000fee0000000000 */
[----:B-1--4-:R-:W-:Y:S05]  /*7e70*/  CALL.ABS.NOINC R2 ;  /* 0x0000000002007343 */ /* 0x012fea0003c00000 */
.L_x_109:
[----:B------:R-:W-:Y:S01]  /*7e80*/  ISETP.NE.AND P0, PT, R93, RZ, PT ;  /* 0x000000ff5d00720c */ /* 0x000fe20003f05270 */
[----:B------:R-:W-:Y:S05]  /*7e90*/  WARPSYNC.ALL ;  /* 0x0000000000007948 */ /* 0x000fea0003800000 */
[----:B------:R-:W-:Y:S01]  /*7ea0*/  R2UR UR4, R39 ;  /* 0x00000000270472ca */ /* 0x000fe200000e0000 */
[----:B------:R-:W2:Y:S01]  /*7eb0*/  S2UR UR6, SR_CgaCtaId ;  /* 0x00000000000679c3 */ /* 0x000ea20000008800 */
[----:B------:R-:W-:Y:S01]  /*7ec0*/  R2UR UR5, R106 ;  /* 0x000000006a0572ca */ /* 0x000fe200000e0000 */
[----:B------:R-:W-:Y:S01]  /*7ed0*/  BSSY.RECONVERGENT B0, `(.L_x_110) ;  /* 0x000008e000007945 */ /* 0x000fe20003800200 */
[C---:B----4-:R-:W-:Y:S02]  /*7ee0*/  SHF.L.U32 R40, R48.reuse, 0x10, RZ ;  /* 0x0000001030287819 */ /* 0x050fe400000006ff */
[----:B------:R-:W-:Y:S02]  /*7ef0*/  LOP3.LUT R43, R48, 0xffff0000, RZ, 0xc0, !PT ;  /* 0xffff0000302b7812 */ /* 0x000fe400078ec0ff */
[C---:B------:R-:W-:Y:S02]  /*7f00*/  SHF.L.U32 R42, R49.reuse, 0x10, RZ ;  /* 0x00000010312a7819 */ /* 0x040fe400000006ff */
[----:B------:R-:W-:Y:S02]  /*7f10*/  LOP3.LUT R44, R49, 0xffff0000, RZ, 0xc0, !PT ;  /* 0xffff0000312c7812 */ /* 0x000fe400078ec0ff */
[C---:B------:R-:W-:Y:S01]  /*7f20*/  SHF.L.U32 R45, R50.reuse, 0x10, RZ ;  /* 0x00000010322d7819 */ /* 0x040fe200000006ff */
[----:B------:R-:W3:Y:S01]  /*7f30*/  LDTM.x32 R4, tmem[UR4+0x20] ;  /* 0x00002004000479ee */ /* 0x000ee200082c0000 */
[----:B------:R-:W-:Y:S01]  /*7f40*/  LOP3.LUT R46, R50, 0xffff0000, RZ, 0xc0, !PT ;  /* 0xffff0000322e7812 */ /* 0x000fe200078ec0ff */
[----:B------:R-:W-:Y:S01]  /*7f50*/  NOP ;  /* 0x0000000000007918 */ /* 0x000fe20000000000 */
[C---:B------:R-:W-:Y:S01]  /*7f60*/  SHF.L.U32 R47, R51.reuse, 0x10, RZ ;  /* 0x00000010332f7819 */ /* 0x040fe200000006ff */
[----:B------:R-:W-:Y:S01]  /*7f70*/  USHF.L.U32 UR4, UR49, 0xd, URZ ;  /* 0x0000000d31047899 */ /* 0x000fe200080006ff */
[----:B------:R-:W-:Y:S01]  /*7f80*/  LOP3.LUT R48, R51, 0xffff0000, RZ, 0xc0, !PT ;  /* 0xffff000033307812 */ /* 0x000fe200078ec0ff */
[----:B------:R-:W-:Y:S01]  /*7f90*/  UIADD3 UR5, UPT, UPT, UR5, 0x160, URZ ;  /* 0x0000016005057890 */ /* 0x000fe2000fffe0ff */
[C---:B-1----:R-:W-:Y:S02]  /*7fa0*/  SHF.L.U32 R49, R56.reuse, 0x10, RZ ;  /* 0x0000001038317819 */ /* 0x042fe400000006ff */
[----:B------:R-:W-:Y:S02]  /*7fb0*/  LOP3.LUT R50, R56, 0xffff0000, RZ, 0xc0, !PT ;  /* 0xffff000038327812 */ /* 0x000fe400078ec0ff */
[C---:B------:R-:W-:Y:S02]  /*7fc0*/  SHF.L.U32 R51, R57.reuse, 0x10, RZ ;  /* 0x0000001039337819 */ /* 0x040fe400000006ff */
[----:B------:R-:W-:Y:S02]  /*7fd0*/  LOP3.LUT R52, R57, 0xffff0000, RZ, 0xc0, !PT ;  /* 0xffff000039347812 */ /* 0x000fe400078ec0ff */
[C---:B------:R-:W-:Y:S02]  /*7fe0*/  SHF.L.U32 R53, R58.reuse, 0x10, RZ ;  /* 0x000000103a357819 */ /* 0x040fe400000006ff */
[----:B------:R-:W-:Y:S02]  /*7ff0*/  LOP3.LUT R54, R58, 0xffff0000, RZ, 0xc0, !PT ;  /* 0xffff00003a367812 */ /* 0x000fe400078ec0ff */
[C---:B------:R-:W-:Y:S02]  /*8000*/  SHF.L.U32 R55, R59.reuse, 0x10, RZ ;  /* 0x000000103b377819 */ /* 0x040fe400000006ff */
[----:B------:R-:W-:Y:S02]  /*8010*/  LOP3.LUT R56, R59, 0xffff0000, RZ, 0xc0, !PT ;  /* 0xffff00003b387812 */ /* 0x000fe400078ec0ff */
[----:B------:R-:W-:Y:S01]  /*8020*/  SHF.L.U32 R57, R64, 0x10, RZ ;  /* 0x0000001040397819 */ /* 0x000fe200000006ff */
[----:B---3--:R-:W-:Y:S01]  /*8030*/  FMUL R0, R38, R4 ;  /* 0x0000000426007220 */ /* 0x008fe20000400000 */
[----:B------:R-:W-:Y:S01]  /*8040*/  LOP3.LUT R58, R64, 0xffff0000, RZ, 0xc0, !PT ;  /* 0xffff0000403a7812 */ /* 0x000fe200078ec0ff */
[C---:B------:R-:W-:Y:S01]  /*8050*/  FMUL R2, R38.reuse, R5 ;  /* 0x0000000526027220 */ /* 0x040fe20000400000 */
[C---:B------:R-:W-:Y:S01]  /*8060*/  SHF.L.U32 R59, R65.reuse, 0x10, RZ ;  /* 0x00000010413b7819 */ /* 0x040fe200000006ff */
[C---:B------:R-:W-:Y:S01]  /*8070*/  FMUL R3, R38.reuse, R6 ;  /* 0x0000000626037220 */ /* 0x040fe20000400000 */
[----:B------:R-:W-:Y:S01]  /*8080*/  LOP3.LUT R60, R65, 0xffff0000, RZ, 0xc0, !PT ;  /* 0xffff0000413c7812 */ /* 0x000fe200078ec0ff */
[----:B------:R-:W-:Y:S01]  /*8090*/  FMUL R7, R38, R7 ;  /* 0x0000000726077220 */ /* 0x000fe20000400000 */
[----:B------:R-:W-:Y:S01]  /*80a0*/  IADD3 R120, PT, PT, R109, UR4, RZ ;  /* 0x000000046d787c10 */ /* 0x000fe2000fffe0ff */
[----:B------:R-:W-:Y:S01]  /*80b0*/  FFMA R0, R41, R40, R0 ;  /* 0x0000002829007223 */ /* 0x000fe20000000000 */
[----:B------:R-:W-:Y:S01]  /*80c0*/  SHF.L.U32 R61, R66, 0x10, RZ ;  /* 0x00000010423d7819 */ /* 0x000fe200000006ff */
[----:B------:R-:W-:Y:S01]  /*80d0*/  FMUL R4, R38, R8 ;  /* 0x0000000826047220 */ /* 0x000fe20000400000 */
[----:B------:R-:W-:Y:S01]  /*80e0*/  LOP3.LUT R62, R66, 0xffff0000, RZ, 0xc0, !PT ;  /* 0xffff0000423e7812 */ /* 0x000fe200078ec0ff */
[----:B--2---:R-:W-:Y:S01]  /*80f0*/  UPRMT UR5, UR6, 0x654, UR5 ;  /* 0x0000065406057896 */ /* 0x004fe20008000005 */
[-C--:B------:R-:W-:Y:S01]  /*8100*/  IADD3 R121, PT, PT, R105, R120.reuse, RZ ;  /* 0x0000007869797210 */ /* 0x080fe20007ffe0ff */
[C---:B------:R-:W-:Y:S01]  /*8110*/  FFMA R2, R41.reuse, R43, R2 ;  /* 0x0000002b29027223 */ /* 0x040fe20000000002 */
[----:B------:R-:W-:Y:S01]  /*8120*/  IADD3 R120, PT, PT, R104, R120, RZ ;  /* 0x0000007868787210 */ /* 0x000fe20007ffe0ff */
[C---:B------:R-:W-:Y:S01]  /*8130*/  FFMA R3, R41.reuse, R42, R3 ;  /* 0x0000002a29037223 */ /* 0x040fe20000000003 */
[----:B------:R-:W-:Y:S01]  /*8140*/  IADD3 R122, PT, PT, R108, R121, RZ ;  /* 0x000000796c7a7210 */ /* 0x000fe20007ffe0ff */
[C---:B------:R-:W-:Y:S01]  /*8150*/  FFMA R7, R41.reuse, R44, R7 ;  /* 0x0000002c29077223 */ /* 0x040fe20000000007 */
[----:B------:R-:W-:Y:S01]  /*8160*/  F2FP.BF16.F32.PACK_AB R84, R2, R0 ;  /* 0x000000000254723e */ /* 0x000fe200000010ff */
[----:B------:R-:W-:Y:S01]  /*8170*/  FFMA R4, R41, R45, R4 ;  /* 0x0000002d29047223 */ /* 0x000fe20000000004 */
[----:B------:R-:W-:Y:S01]  /*8180*/  SYNCS.ARRIVE.TRANS64.RED.A1T0 RZ, [UR5], RZ ;  /* 0x000000ffffff79a7 */ /* 0x000fe20008100405 */
[C---:B------:R-:W-:Y:S01]  /*8190*/  FMUL R5, R38.reuse, R9 ;  /* 0x0000000926057220 */ /* 0x040fe20000400000 */
[----:B------:R-:W-:Y:S01]  /*81a0*/  F2FP.BF16.F32.PACK_AB R85, R7, R3 ;  /* 0x000000030755723e */ /* 0x000fe200000010ff */
[C---:B------:R-:W-:Y:S01]  /*81b0*/  FMUL R6, R38.reuse, R10 ;  /* 0x0000000a26067220 */ /* 0x040fe20000400000 */
[C---:B------:R-:W-:Y:S01]  /*81c0*/  FMUL R11, R38.reuse, R11 ;  /* 0x0000000b260b7220 */ /* 0x040fe20000400000 */
[C---:B------:R-:W-:Y:S01]  /*81d0*/  FFMA R5, R41.reuse, R46, R5 ;  /* 0x0000002e29057223 */ /* 0x040fe20000000005 */
[C---:B------:R-:W-:Y:S01]  /*81e0*/  FMUL R8, R38.reuse, R12 ;  /* 0x0000000c26087220 */ /* 0x040fe20000400000 */
[C---:B------:R-:W-:Y:S01]  /*81f0*/  FFMA R6, R41.reuse, R47, R6 ;  /* 0x0000002f29067223 */ /* 0x040fe20000000006 */
[----:B------:R-:W-:Y:S01]  /*8200*/  FFMA R11, R41, R48, R11 ;  /* 0x00000030290b7223 */ /* 0x000fe2000000000b */
[----:B------:R-:W-:Y:S01]  /*8210*/  SHF.L.U32 R63, R67, 0x10, RZ ;  /* 0x00000010433f7819 */ /* 0x000fe200000006ff */
[----:B------:R-:W-:Y:S01]  /*8220*/  FFMA R8, R41, R49, R8 ;  /* 0x0000003129087223 */ /* 0x000fe20000000008 */
[----:B------:R-:W-:Y:S01]  /*8230*/  F2FP.BF16.F32.PACK_AB R86, R5, R4 ;  /* 0x000000040556723e */ /* 0x000fe200000010ff */
[C---:B------:R-:W-:Y:S01]  /*8240*/  FMUL R9, R38.reuse, R13 ;  /* 0x0000000d26097220 */ /* 0x040fe20000400000 */
[----:B------:R-:W-:Y:S01]  /*8250*/  F2FP.BF16.F32.PACK_AB R87, R11, R6 ;  /* 0x000000060b57723e */ /* 0x000fe200000010ff */
[C---:B------:R-:W-:Y:S01]  /*8260*/  FMUL R10, R38.reuse, R14 ;  /* 0x0000000e260a7220 */ /* 0x040fe20000400000 */
[C---:B------:R-:W-:Y:S01]  /*8270*/  FMUL R15, R38.reuse, R15 ;  /* 0x0000000f260f7220 */ /* 0x040fe20000400000 */
[----:B------:R-:W-:Y:S01]  /*8280*/  FMUL R12, R38, R16 ;  /* 0x00000010260c7220 */ /* 0x000fe20000400000 */
[----:B------:R-:W-:Y:S01]  /*8290*/  FFMA R9, R41, R50, R9 ;  /* 0x0000003229097223 */ /* 0x000fe20000000009 */
[----:B------:R1:W-:Y:S01]  /*82a0*/  STS.128 [R109+UR4], R84 ;  /* 0x000000546d007988 */ /* 0x0003e20008000c04 */
[----:B------:R-:W-:Y:S01]  /*82b0*/  LOP3.LUT R64, R67, 0xffff0000, RZ, 0xc0, !PT ;  /* 0xffff000043407812 */ /* 0x000fe200078ec0ff */
[C---:B------:R-:W-:Y:S01]  /*82c0*/  FFMA R10, R41.reuse, R51, R10 ;  /* 0x00000033290a7223 */ /* 0x040fe2000000000a */
[C---:B------:R-:W-:Y:S01]  /*82d0*/  FFMA R15, R41.reuse, R52, R15 ;  /* 0x00000034290f7223 */ /* 0x040fe2000000000f */
[----:B------:R-:W-:Y:S01]  /*82e0*/  SHF.L.U32 R65, R72, 0x10, RZ ;  /* 0x0000001048417819 */ /* 0x000fe200000006ff */
[----:B------:R-:W-:Y:S01]  /*82f0*/  FFMA R12, R41, R53, R12 ;  /* 0x00000035290c7223 */ /* 0x000fe2000000000c */
[----:B------:R-:W-:Y:S01]  /*8300*/  F2FP.BF16.F32.PACK_AB R104, R9, R8 ;  /* 0x000000080968723e */ /* 0x000fe200000010ff */
[C---:B------:R-:W-:Y:S01]  /*8310*/  FMUL R13, R38.reuse, R17 ;  /* 0x00000011260d7220 */ /* 0x040fe20000400000 */
[----:B------:R-:W-:Y:S01]  /*8320*/  F2FP.BF16.F32.PACK_AB R105, R15, R10 ;  /* 0x0000000a0f69723e */ /* 0x000fe200000010ff */
[C---:B------:R-:W-:Y:S01]  /*8330*/  FMUL R14, R38.reuse, R18 ;  /* 0x00000012260e7220 */ /* 0x040fe20000400000 */
[C---:B------:R-:W-:Y:S01]  /*8340*/  FMUL R19, R38.reuse, R19 ;  /* 0x0000001326137220 */ /* 0x040fe20000400000 */
[C---:B------:R-:W-:Y:S01]  /*8350*/  FMUL R16, R38.reuse, R20 ;  /* 0x0000001426107220 */ /* 0x040fe20000400000 */
[C---:B------:R-:W-:Y:S01]  /*8360*/  FFMA R13, R41.reuse, R54, R13 ;  /* 0x00000036290d7223 */ /* 0x040fe2000000000d */
        /* <DEDUP_REMOVED lines=11> */
[----:B------:R-:W-:Y:S01]  /*8420*/  FFMA R23, R41, R60, R23 ;  /* 0x0000003c29177223 */ /* 0x000fe20000000017 */
[C---:B------:R-:W-:Y:S01]  /*8430*/  FMUL R27, R38.reuse, R27 ;  /* 0x0000001b261b7220 */ /* 0x040fe20000400000 */
[----:B------:R-:W-:Y:S01]  /*8440*/  F2FP.BF16.F32.PACK_AB R106, R13, R12 ;  /* 0x0000000c0d6a723e */ /* 0x000fe200000010ff */
[----:B------:R-:W-:Y:S01]  /*8450*/  FFMA R20, R41, R61, R20 ;  /* 0x0000003d29147223 */ /* 0x000fe20000000014 */
[----:B------:R-:W-:Y:S01]  /*8460*/  F2FP.BF16.F32.PACK_AB R107, R19, R14 ;  /* 0x0000000e136b723e */ /* 0x000fe200000010ff */
[----:B------:R-:W-:Y:S01]  /*8470*/  FMUL R24, R38, R28 ;  /* 0x0000001c26187220 */ /* 0x000fe20000400000 */
[----:B------:R-:W-:Y:S01]  /*8480*/  LOP3.LUT R66, R72, 0xffff0000, RZ, 0xc0, !PT ;  /* 0xffff000048427812 */ /* 0x000fe200078ec0ff */
[----:B------:R-:W-:Y:S01]  /*8490*/  FFMA R21, R41, R62, R21 ;  /* 0x0000003e29157223 */ /* 0x000fe20000000015 */
[----:B------:R-:W-:Y:S01]  /*84a0*/  SHF.L.U32 R67, R73, 0x10, RZ ;  /* 0x0000001049437819 */ /* 0x000fe200000006ff */
[----:B------:R1:W-:Y:S01]  /*84b0*/  STS.128 [R121+0x10], R104 ;  /* 0x0000106879007388 */ /* 0x0003e20000000c00 */
[C---:B------:R-:W-:Y:S01]  /*84c0*/  FMUL R25, R38.reuse, R29 ;  /* 0x0000001d26197220 */ /* 0x040fe20000400000 */
[----:B------:R-:W-:Y:S01]  /*84d0*/  FFMA R22, R41, R63, R22 ;  /* 0x0000003f29167223 */ /* 0x000fe20000000016 */
[----:B------:R-:W-:Y:S01]  /*84e0*/  LOP3.LUT R68, R73, 0xffff0000, RZ, 0xc0, !PT ;  /* 0xffff000049447812 */ /* 0x000fe200078ec0ff */
[----:B------:R-:W-:Y:S01]  /*84f0*/  FMUL R26, R38, R30 ;  /* 0x0000001e261a7220 */ /* 0x000fe20000400000 */
[C---:B------:R-:W-:Y:S01]  /*8500*/  FFMA R27, R41.reuse, R64, R27 ;  /* 0x00000040291b7223 */ /* 0x040fe2000000001b */
[----:B------:R-:W-:Y:S01]  /*8510*/  SHF.L.U32 R69, R74, 0x10, RZ ;  /* 0x000000104a457819 */ /* 0x000fe200000006ff */
[----:B------:R-:W-:Y:S01]  /*8520*/  FMUL R31, R38, R31 ;  /* 0x0000001f261f7220 */ /* 0x000fe20000400000 */
[C---:B------:R-:W-:Y:S01]  /*8530*/  FFMA R24, R41.reuse, R65, R24 ;  /* 0x0000004129187223 */ /* 0x040fe20000000018 */
[----:B------:R-:W-:Y:S01]  /*8540*/  LOP3.LUT R70, R74, 0xffff0000, RZ, 0xc0, !PT ;  /* 0xffff00004a467812 */ /* 0x000fe200078ec0ff */
[C---:B------:R-:W-:Y:S01]  /*8550*/  FMUL R28, R38.reuse, R32 ;  /* 0x00000020261c7220 */ /* 0x040fe20000400000 */
[----:B------:R-:W-:Y:S01]  /*8560*/  FFMA R25, R41, R66, R25 ;  /* 0x0000004229197223 */ /* 0x000fe20000000019 */
[----:B------:R-:W-:Y:S01]  /*8570*/  SHF.L.U32 R71, R75, 0x10, RZ ;  /* 0x000000104b477819 */ /* 0x000fe200000006ff */
[C---:B------:R-:W-:Y:S01]  /*8580*/  FMUL R29, R38.reuse, R33 ;  /* 0x00000021261d7220 */ /* 0x040fe20000400000 */
[----:B------:R-:W-:Y:S01]  /*8590*/  FFMA R26, R41, R67, R26 ;  /* 0x00000043291a7223 */ /* 0x000fe2000000001a */
[----:B------:R-:W-:Y:S01]  /*85a0*/  LOP3.LUT R72, R75, 0xffff0000, RZ, 0xc0, !PT ;  /* 0xffff00004b487812 */ /* 0x000fe200078ec0ff */
        /* <DEDUP_REMOVED lines=8> */
[----:B------:R-:W-:Y:S01]  /*8630*/  FFMA R30, R41, R71, R30 ;  /* 0x00000047291e7223 */ /* 0x000fe2000000001e */
[----:B------:R-:W-:Y:S01]  /*8640*/  F2FP.BF16.F32.PACK_AB R115, R27, R22 ;  /* 0x000000161b73723e */ /* 0x000fe200000010ff */
[----:B------:R-:W-:Y:S01]  /*8650*/  FFMA R35, R41, R72, R35 ;  /* 0x0000004829237223 */ /* 0x000fe20000000023 */
[----:B------:R-:W-:Y:S02]  /*8660*/  F2FP.BF16.F32.PACK_AB R116, R25, R24 ;  /* 0x000000181974723e */ /* 0x000fe400000010ff */
[----:B------:R-:W-:Y:S01]  /*8670*/  F2FP.BF16.F32.PACK_AB R117, R31, R26 ;  /* 0x0000001a1f75723e */ /* 0x000fe200000010ff */
[----:B------:R1:W-:Y:S01]  /*8680*/  STS.128 [R120+0x20], R112 ;  /* 0x0000207078007388 */ /* 0x0003e20000000c00 */
        /* <DEDUP_REMOVED lines=12> */
[----:B------:R-:W-:Y:S02]  /*8750*/  UIADD3 UR40, UPT, UPT, UR50, 0x200, UR4 ;  /* 0x0000020032287890 */ /* 0x000fe4000fffe004 */
[----:B------:R-:W-:Y:S02]  /*8760*/  UIADD3 UR41, UPT, UPT, UR51, 0x20, URZ ;  /* 0x0000002033297890 */ /* 0x000fe4000fffe0ff */
[----:B--2---:R-:W-:Y:S04]  /*8770*/  UIADD3 UR6, UP0, UPT, UR8, 0x680, URZ ;  /* 0x0000068008067890 */ /* 0x004fe8000ff1e0ff */
[----:B------:R-:W-:Y:S09]  /*8780*/  UIADD3.X UR7, UPT, UPT, URZ, UR9, URZ, UP0, !UPT ;  /* 0x00000009ff077290 */ /* 0x000ff200087fe4ff */
[----:B------:R2:W-:Y:S02]  /*8790*/  UTMASTG.4D [UR40], [UR6] ;  /* 0x00000028060073b5 */ /* 0x0005e40008018000 */
[----:B--2---:R0:W-:Y:S02]  /*87a0*/  UTMACMDFLUSH ;  /* 0x00000000000079b7 */ /* 0x0041e40000000000 */
.L_x_111:
[----:B------:R-:W-:Y:S05]  /*87b0*/  BSYNC.RECONVERGENT B0 ;  /* 0x0000000000007941 */ /* 0x000fea0003800200 */
.L_x_110:
[----:B------:R-:W-:Y:S01]  /*87c0*/  MOV R0, UR48 ;  /* 0x0000003000007c02 */ /* 0x000fe20008000f00 */
[----:B------:R-:W-:Y:S01]  /*87d0*/  UIADD3 UR4, UPT, UPT, UR49, 0x1, URZ ;  /* 0x0000000131047890 */ /* 0x000fe2000fffe0ff */
[----:B------:R-:W-:Y:S05]  /*87e0*/  BSSY.RECONVERGENT B0, `(.L_x_112) ;  /* 0x0000005000007945 */ /* 0x000fea0003800200 */
[----:B------:R-:W-:Y:S02]  /*87f0*/  MOV R2, UR4 ;  /* 0x0000000400027c02 */ /* 0x000fe40008000f00 */
[----:B------:R-:W-:Y:S01]  /*8800*/  MOV R46, UR4 ;  /* 0x00000004002e7c02 */ /* 0x000fe20008000f00 */
[----:B------:R-:W-:Y:S05]  /*8810*/  @P0 BRA `(.L_x_113) ;  /* 0x0000000000040947 */ /* 0x000fea0003800000 */
[----:B------:R-:W-:Y:S04]  /*8820*/  DEPBAR.LE SB0, 0x1 ;  /* 0x000080400000791a */ /* 0x000fe80000000000 */
.L_x_113:
[----:B------:R-:W-:Y:S05]  /*8830*/  BSYNC.RECONVERGENT B0 ;  /* 0x0000000000007941 */ /* 0x000fea0003800200 */
.L_x_112:
[----:B------:R-:W-:Y:S01]  /*8840*/  BAR.SYNC.DEFER_BLOCKING 0x1, 0x80 ;  /* 0x0042000000007b1d */ /* 0x000fe20000010000 */
[----:B------:R-:W-:Y:S01]  /*8850*/  ISETP.NE.AND P0, PT, R2, 0x3, PT ;  /* 0x000000030200780c */ /* 0x000fe20003f05270 */
[----:B------:R-:W-:Y:S01]  /*8860*/  UISETP.NE.AND UP0, UPT, UR53, -0x2, UPT ;  /* 0xfffffffe3500788c */ /* 0x000fe2000bf05270 */
[----:B------:R-:W-:Y:S02]  /*8870*/  ISETP.NE.AND P2, PT, R100, RZ, PT ;  /* 0x000000ff6400720c */ /* 0x000fe40003f45270 */
[----:B------:R-:W-:Y:S01]  /*8880*/  ISETP.EQ.XOR P1, PT, R0, 0x3, !P0 ;  /* 0x000000030000780c */ /* 0x000fe20004722a70 */
[----:B------:R-:W-:Y:S01]  /*8890*/  VIADD R0, R36, 0x1 ;  /* 0x0000000124007836 */ /* 0x000fe20000000000 */
[----:B------:R-:W-:Y:S02]  /*88a0*/  SEL R46, R46, RZ, P0 ;  /* 0x000000ff2e2e7207 */ /* 0x000fe40000000000 */
[----:B------:R-:W-:Y:S04]  /*88b0*/  SEL R3, RZ, 0x1, !P1 ;  /* 0x00000001ff037807 */ /* 0x000fe80004800000 */
[----:B------:R-:W-:Y:S01]  /*88c0*/  LOP3.LUT R92, R92, R3, RZ, 0x3c, !PT ;  /* 0x000000035c5c7212 */ /* 0x000fe200078e3cff */
[----:B------:R-:W-:Y:S06]  /*88d0*/  BRA.U !UP0, `(.L_x_114) ;  /* 0x0000000108307547 */ /* 0x000fec000b800000 */
        /* <DEDUP_REMOVED lines=12> */
.L_x_114:
[----:B------:R-:W-:Y:S01]  /*89a0*/  R2UR UR5, R88 ;  /* 0x00000000580572ca */ /* 0x000fe200000e0000 */
[----:B------:R-:W-:Y:S01]  /*89b0*/  UIADD3 UR53, UPT, UPT, UR53, 0x2, URZ ;  /* 0x0000000235357890 */ /* 0x000fe2000fffe0ff */
[----:B------:R-:W-:Y:S01]  /*89c0*/  R2UR UR4, R89 ;  /* 0x00000000590472ca */ /* 0x000fe200000e0000 */
[----:B------:R-:W-:Y:S01]  /*89d0*/  IMAD.MOV.U32 R17, RZ, RZ, R103 ;  /* 0x000000ffff117224 */ /* 0x000fe200078e0067 */
[----:B------:R-:W-:Y:S02]  /*89e0*/  LOP3.LUT P0, RZ, R82, 0x1, RZ, 0xc0, !PT ;  /* 0x0000000152ff7812 */ /* 0x000fe4000780c0ff */
[----:B------:R-:W-:Y:S02]  /*89f0*/  ISETP.NE.AND P1, PT, R0, 0x2, PT ;  /* 0x000000020000780c */ /* 0x000fe40003f25270 */
[----:B------:R-:W-:Y:S02]  /*8a00*/  LOP3.LUT R90, R90, 0x1, RZ, 0x3c, !PT ;  /* 0x000000015a5a7812 */ /* 0x000fe400078e3cff */
[----:B--2---:R-:W-:Y:S02]  /*8a10*/  SEL R2, RZ, 0x1, P1 ;  /* 0x00000001ff027807 */ /* 0x004fe40000800000 */
[----:B------:R-:W-:Y:S01]  /*8a20*/  SEL R36, R0, RZ, P1 ;  /* 0x000000ff00247207 */ /* 0x000fe20000800000 */
[----:B------:R-:W-:Y:S01]  /*8a30*/  UIADD3 UR23, UPT, UPT, UR36, UR5, URZ ;  /* 0x0000000524177290 */ /* 0x000fe2000fffe0ff */
[----:B------:R-:W-:Y:S01]  /*8a40*/  LOP3.LUT R91, R91, R2, RZ, 0x3c, !PT ;  /* 0x000000025b5b7212 */ /* 0x000fe200078e3cff */
[----:B------:R-:W-:Y:S02]  /*8a50*/  UIADD3 UR27, UPT, UPT, UR37, UR4, URZ ;  /* 0x00000004251b7290 */ /* 0x000fe4000fffe0ff */
[----:B------:R-:W-:Y:S10]  /*8a60*/  @P0 BRA `(.L_x_115) ;  /* 0xffffffd000c00947 */ /* 0x000ff4000383ffff */
[----:B------:R-:W-:Y:S05]  /*8a70*/  @!P2 BRA `(.L_x_116) ;  /* 0x000000000048a947 */ /* 0x000fea0003800000 */
[----:B------:R-:W2:Y:S02]  /*8a80*/  LDCU.64 UR4, c[0x0][0x890] ;  /* 0x00011200ff0477ac */ /* 0x000ea40008000a00 */
[----:B--2---:R-:W-:-:S04]  /*8a90*/  UISETP.NE.U32.AND UP0, UPT, UR4, URZ, UPT ;  /* 0x000000ff0400728c */ /* 0x004fc8000bf05070 */
[----:B------:R-:W-:-:S09]  /*8aa0*/  UISETP.NE.AND.EX UP0, UPT, UR5, URZ, UPT, UP0 ;  /* 0x000000ff0500728c */ /* 0x000fd2000bf05300 */
[----:B------:R-:W-:Y:S05]  /*8ab0*/  BRA.U UP0, `(.L_x_117) ;  /* 0x00000001000c7547 */ /* 0x000fea000b800000 */
[----:B------:R-:W-:-:S13]  /*8ac0*/  FSETP.NEU.AND P0, PT, R41, RZ, PT ;  /* 0x000000ff2900720b */ /* 0x000fda0003f0d000 */
[----:B------:R-:W-:Y:S05]  /*8ad0*/  @!P0 EXIT ;  /* 0x000000000000894d */ /* 0x000fea0003800000 */
[----:B------:R-:W-:Y:S05]  /*8ae0*/  BRA `(.L_x_116) ;  /* 0x00000000002c7947 */ /* 0x000fea0003800000 */
.L_x_117:
[----:B------:R-:W-:Y:S01]  /*8af0*/  ISETP.NE.AND P0, PT, R110, RZ, PT ;  /* 0x000000ff6e00720c */ /* 0x000fe20003f05270 */
[----:B------:R-:W-:-:S12]  /*8b00*/  BSSY.RECONVERGENT B0, `(.L_x_116) ;  /* 0x0000009000007945 */ /* 0x000fd80003800200 */
[----:B------:R-:W-:Y:S05]  /*8b10*/  @P0 BRA `(.L_x_118) ;  /* 0x0000000000140947 */ /* 0x000fea0003800000 */
[----:B------:R-:W2:Y:S02]  /*8b20*/  LDCU.64 UR4, c[0x0][0x888] ;  /* 0x00011100ff0477ac */ /* 0x000ea40008000a00 */
[----:B--2---:R-:W-:-:S04]  /*8b30*/  ISETP.NE.U32.AND P0, PT, RZ, UR4, PT ;  /* 0x00000004ff007c0c */ /* 0x004fc8000bf05070 */
[----:B------:R-:W-:-:S13]  /*8b40*/  ISETP.NE.AND.EX P0, PT, RZ, UR5, PT, P0 ;  /* 0x00000005ff007c0c */ /* 0x000fda000bf05300 */
[----:B------:R-:W-:Y:S05]  /*8b50*/  @!P0 EXIT ;  /* 0x000000000000894d */ /* 0x000fea0003800000 */
[----:B------:R-:W-:Y:S05]  /*8b60*/  BRA `(.L_x_119) ;  /* 0x0000000000087947 */ /* 0x000fea0003800000 */
.L_x_118:
[----:B------:R-:W-:-:S13]  /*8b70*/  FSETP.NEU.AND P0, PT, R41, RZ, PT ;  /* 0x000000ff2900720b */ /* 0x000fda0003f0d000 */
[----:B------:R-:W-:Y:S05]  /*8b80*/  @!P0 EXIT ;  /* 0x000000000000894d */ /* 0x000fea0003800000 */
.L_x_119:
[----:B------:R-:W-:Y:S05]  /*8b90*/  BSYNC.RECONVERGENT B0 ;  /* 0x0000000000007941 */ /* 0x000fea0003800200 */
.L_x_116:
[----:B------:R-:W2:Y:S01]  /*8ba0*/  S2UR UR5, SR_CgaCtaId ;  /* 0x00000000000579c3 */ /* 0x000ea20000008800 */
[----:B------:R-:W-:Y:S01]  /*8bb0*/  ULEA UR4, UR54, UR50, 0x3 ;  /* 0x0000003236047291 */ /* 0x000fe2000f8e18ff */
[----:B------:R-:W-:-:S04]  /*8bc0*/  DEPBAR.LE SB0, 0x0 ;  /* 0x000080000000791a */ /* 0x000fc80000000000 */
[----:B------:R-:W-:-:S04]  /*8bd0*/  UIADD3 UR4, UPT, UPT, UR4, 0x118, URZ ;  /* 0x0000011804047890 */ /* 0x000fc8000fffe0ff */
[----:B--2---:R-:W-:-:S09]  /*8be0*/  UPRMT UR4, UR5, 0x654, UR4 ;  /* 0x0000065405047896 */ /* 0x004fd20008000004 */
[----:B------:R-:W-:Y:S01]  /*8bf0*/  SYNCS.ARRIVE.TRANS64.RED.A1T0 RZ, [UR4], RZ ;  /* 0x000000ffffff79a7 */ /* 0x000fe20008100404 */
[----:B------:R-:W-:Y:S05]  /*8c00*/  EXIT ;  /* 0x000000000000794d */ /* 0x000fea0003800000 */
.L_x_20:
[----:B------:R-:W-:Y:S07]  /*8c10*/  MOV R0, UR33 ;  /* 0x0000002100007c02 */ /* 0x000fee0008000f00 */
.L_x_120:
[----:B-1----:R1:W3:Y:S02]  /*8c20*/  SYNCS.PHASECHK.TRANS64.TRYWAIT P0, [R0+URZ+0x80], R5 ;  /* 0x00008005000075a7 */ /* 0x0022e400080011ff */
[----:B---3--:R-:W-:Y:S05]  /*8c30*/  @!P0 NANOSLEEP.SYNCS 0x989680 ;  /* 0x009896800000895d */ /* 0x008fea0003900000 */
[----:B------:R-:W3:Y:S02]  /*8c40*/  @!P0 SYNCS.PHASECHK.TRANS64 P0, [R0+URZ+0x80], R5 ;  /* 0x00008005000085a7 */ /* 0x000ee400080010ff */
[----:B---3--:R-:W-:Y:S05]  /*8c50*/  @!P0 BRA `(.L_x_120) ;  /* 0xfffffffc00f08947 */ /* 0x008fea000383ffff */
[----:B------:R-:W-:Y:S05]  /*8c60*/  BRA `(.L_x_19) ;  /* 0xffffff9000047947 */ /* 0x000fea000383ffff */
.L_x_26:
[----:B------:R-:W-:Y:S07]  /*8c70*/  MOV R0, UR25 ;  /* 0x0000001900007c02 */ /* 0x000fee0008000f00 */
.L_x_121:
[----:B-1----:R1:W2:Y:S02]  /*8c80*/  SYNCS.PHASECHK.TRANS64.TRYWAIT P0, [R0+URZ+0x80], R5 ;  /* 0x00008005000075a7 */ /* 0x0022a400080011ff */
[----:B--2---:R-:W-:Y:S05]  /*8c90*/  @!P0 NANOSLEEP.SYNCS 0x989680 ;  /* 0x009896800000895d */ /* 0x004fea0003900000 */
[----:B------:R-:W2:Y:S02]  /*8ca0*/  @!P0 SYNCS.PHASECHK.TRANS64 P0, [R0+URZ+0x80], R5 ;  /* 0x00008005000085a7 */ /* 0x000ea400080010ff */
[----:B--2---:R-:W-:Y:S05]  /*8cb0*/  @!P0 BRA `(.L_x_121) ;  /* 0xfffffffc00f08947 */ /* 0x004fea000383ffff */
[----:B------:R-:W-:Y:S05]  /*8cc0*/  BRA `(.L_x_25) ;  /* 0xffffff9400307947 */ /* 0x000fea000383ffff */
.L_x_30:
[----:B------:R-:W-:-:S07]  /*8cd0*/  MOV R0, UR29 ;  /* 0x0000001d00007c02 */ /* 0x000fce0008000f00 */
.L_x_122:
[----:B-1----:R1:W2:Y:S02]  /*8ce0*/  SYNCS.PHASECHK.TRANS64.TRYWAIT P0, [R0+URZ+0x140], R3 ;  /* 0x00014003000075a7 */ /* 0x0022a400080011ff */
[----:B--2---:R-:W-:Y:S05]  /*8cf0*/  @!P0 NANOSLEEP.SYNCS 0x989680 ;  /* 0x009896800000895d */ /* 0x004fea0003900000 */
[----:B------:R-:W2:Y:S02]  /*8d00*/  @!P0 SYNCS.PHASECHK.TRANS64 P0, [R0+URZ+0x140], R3 ;  /* 0x00014003000085a7 */ /* 0x000ea400080010ff */
[----:B--2---:R-:W-:Y:S05]  /*8d10*/  @!P0 BRA `(.L_x_122) ;  /* 0xfffffffc00f08947 */ /* 0x004fea000383ffff */
[----:B------:R-:W-:Y:S05]  /*8d20*/  BRA `(.L_x_123) ;  /* 0xffffff9800007947 */ /* 0x000fea000383ffff */
.L_x_34:
[----:B------:R-:W-:-:S07]  /*8d30*/  MOV R0, UR4 ;  /* 0x0000000400007c02 */ /* 0x000fce0008000f00 */
.L_x_124:
[----:B-1----:R1:W2:Y:S02]  /*8d40*/  SYNCS.PHASECHK.TRANS64.TRYWAIT P0, [R0+URZ], R3 ;  /* 0x00000003000075a7 */ /* 0x0022a400080011ff */
[----:B--2---:R-:W-:Y:S05]  /*8d50*/  @!P0 NANOSLEEP.SYNCS 0x989680 ;  /* 0x009896800000895d */ /* 0x004fea0003900000 */
[----:B------:R-:W2:Y:S02]  /*8d60*/  @!P0 SYNCS.PHASECHK.TRANS64 P0, [R0+URZ], R3 ;  /* 0x00000003000085a7 */ /* 0x000ea400080010ff */
[----:B--2---:R-:W-:Y:S05]  /*8d70*/  @!P0 BRA `(.L_x_124) ;  /* 0xfffffffc00f08947 */ /* 0x004fea000383ffff */
[----:B------:R-:W-:Y:S05]  /*8d80*/  BRA `(.L_x_125) ;  /* 0xffffff9c00947947 */ /* 0x000fea000383ffff */
.L_x_35:
[----:B------:R-:W-:-:S07]  /*8d90*/  MOV R0, UR5 ;  /* 0x0000000500007c02 */ /* 0x000fce0008000f00 */
.L_x_126:
[----:B-1----:R1:W2:Y:S02]  /*8da0*/  SYNCS.PHASECHK.TRANS64.TRYWAIT P0, [R0+URZ], R3 ;  /* 0x00000003000075a7 */ /* 0x0022a400080011ff */
[----:B--2---:R-:W-:Y:S05]  /*8db0*/  @!P0 NANOSLEEP.SYNCS 0x989680 ;  /* 0x009896800000895d */ /* 0x004fea0003900000 */
[----:B------:R-:W2:Y:S02]  /*8dc0*/  @!P0 SYNCS.PHASECHK.TRANS64 P0, [R0+URZ], R3 ;  /* 0x00000003000085a7 */ /* 0x000ea400080010ff */
[----:B--2---:R-:W-:Y:S05]  /*8dd0*/  @!P0 BRA `(.L_x_126) ;  /* 0xfffffffc00f08947 */ /* 0x004fea000383ffff */
[----:B------:R-:W-:Y:S05]  /*8de0*/  BRA `(.L_x_127) ;  /* 0xffffff9c00a47947 */ /* 0x000fea000383ffff */
.L_x_36:
[----:B------:R-:W-:-:S07]  /*8df0*/  MOV R0, UR5 ;  /* 0x0000000500007c02 */ /* 0x000fce0008000f00 */
.L_x_128:
[----:B-1----:R1:W2:Y:S02]  /*8e00*/  SYNCS.PHASECHK.TRANS64.TRYWAIT P0, [R0+URZ], R3 ;  /* 0x00000003000075a7 */ /* 0x0022a400080011ff */
[----:B--2---:R-:W-:Y:S05]  /*8e10*/  @!P0 NANOSLEEP.SYNCS 0x989680 ;  /* 0x009896800000895d */ /* 0x004fea0003900000 */
[----:B------:R-:W2:Y:S02]  /*8e20*/  @!P0 SYNCS.PHASECHK.TRANS64 P0, [R0+URZ], R3 ;  /* 0x00000003000085a7 */ /* 0x000ea400080010ff */
[----:B--2---:R-:W-:Y:S05]  /*8e30*/  @!P0 BRA `(.L_x_128) ;  /* 0xfffffffc00f08947 */ /* 0x004fea000383ffff */
[----:B------:R-:W-:Y:S05]  /*8e40*/  BRA `(.L_x_129) ;  /* 0xffffff9c00b47947 */ /* 0x000fea000383ffff */
.L_x_37:
[----:B------:R-:W-:-:S07]  /*8e50*/  MOV R0, UR5 ;  /* 0x0000000500007c02 */ /* 0x000fce0008000f00 */
.L_x_130:
[----:B-1----:R1:W2:Y:S02]  /*8e60*/  SYNCS.PHASECHK.TRANS64.TRYWAIT P0, [R0+URZ], R3 ;  /* 0x00000003000075a7 */ /* 0x0022a400080011ff */
[----:B--2---:R-:W-:Y:S05]  /*8e70*/  @!P0 NANOSLEEP.SYNCS 0x989680 ;  /* 0x009896800000895d */ /* 0x004fea0003900000 */
[----:B------:R-:W2:Y:S02]  /*8e80*/  @!P0 SYNCS.PHASECHK.TRANS64 P0, [R0+URZ], R3 ;  /* 0x00000003000085a7 */ /* 0x000ea400080010ff */
[----:B--2---:R-:W-:Y:S05]  /*8e90*/  @!P0 BRA `(.L_x_130) ;  /* 0xfffffffc00f08947 */ /* 0x004fea000383ffff */
[----:B------:R-:W-:Y:S05]  /*8ea0*/  BRA `(.L_x_131) ;  /* 0xffffff9c00c47947 */ /* 0x000fea000383ffff */
.L_x_38:
[----:B------:R-:W-:-:S07]  /*8eb0*/  MOV R0, UR5 ;  /* 0x0000000500007c02 */ /* 0x000fce0008000f00 */
.L_x_132:
[----:B-1----:R1:W2:Y:S02]  /*8ec0*/  SYNCS.PHASECHK.TRANS64.TRYWAIT P0, [R0+URZ], R3 ;  /* 0x00000003000075a7 */ /* 0x0022a400080011ff */
[----:B--2---:R-:W-:Y:S05]  /*8ed0*/  @!P0 NANOSLEEP.SYNCS 0x989680 ;  /* 0x009896800000895d */ /* 0x004fea0003900000 */
[----:B------:R-:W2:Y:S02]  /*8ee0*/  @!P0 SYNCS.PHASECHK.TRANS64 P0, [R0+URZ], R3 ;  /* 0x00000003000085a7 */ /* 0x000ea400080010ff */
[----:B--2---:R-:W-:Y:S05]  /*8ef0*/  @!P0 BRA `(.L_x_132) ;  /* 0xfffffffc00f08947 */ /* 0x004fea000383ffff */
[----:B------:R-:W-:Y:S05]  /*8f00*/  BRA `(.L_x_133) ;  /* 0xffffff9c00d47947 */ /* 0x000fea000383ffff */
.L_x_39:
[----:B------:R-:W-:-:S07]  /*8f10*/  MOV R0, UR5 ;  /* 0x0000000500007c02 */ /* 0x000fce0008000f00 */
.L_x_134:
[----:B-1----:R1:W2:Y:S02]  /*8f20*/  SYNCS.PHASECHK.TRANS64.TRYWAIT P0, [R0+URZ], R3 ;  /* 0x00000003000075a7 */ /* 0x0022a400080011ff */
[----:B--2---:R-:W-:Y:S05]  /*8f30*/  @!P0 NANOSLEEP.SYNCS 0x989680 ;  /* 0x009896800000895d */ /* 0x004fea0003900000 */
[----:B------:R-:W2:Y:S02]  /*8f40*/  @!P0 SYNCS.PHASECHK.TRANS64 P0, [R0+URZ], R3 ;  /* 0x00000003000085a7 */ /* 0x000ea400080010ff */
[----:B--2---:R-:W-:Y:S05]  /*8f50*/  @!P0 BRA `(.L_x_134) ;  /* 0xfffffffc00f08947 */ /* 0x004fea000383ffff */
[----:B------:R-:W-:Y:S05]  /*8f60*/  BRA `(.L_x_135) ;  /* 0xffffff9c00e47947 */ /* 0x000fea000383ffff */
.L_x_40:
[----:B------:R-:W-:-:S07]  /*8f70*/  MOV R0, UR5 ;  /* 0x0000000500007c02 */ /* 0x000fce0008000f00 */
.L_x_136:
[----:B-1----:R1:W2:Y:S02]  /*8f80*/  SYNCS.PHASECHK.TRANS64.TRYWAIT P0, [R0+URZ], R3 ;  /* 0x00000003000075a7 */ /* 0x0022a400080011ff */
[----:B--2---:R-:W-:Y:S05]  /*8f90*/  @!P0 NANOSLEEP.SYNCS 0x989680 ;  /* 0x009896800000895d */ /* 0x004fea0003900000 */
[----:B------:R-:W2:Y:S02]  /*8fa0*/  @!P0 SYNCS.PHASECHK.TRANS64 P0, [R0+URZ], R3 ;  /* 0x00000003000085a7 */ /* 0x000ea400080010ff */
[----:B--2---:R-:W-:Y:S05]  /*8fb0*/  @!P0 BRA `(.L_x_136) ;  /* 0xfffffffc00f08947 */ /* 0x004fea000383ffff */
[----:B------:R-:W-:Y:S05]  /*8fc0*/  BRA `(.L_x_137) ;  /* 0xffffff9c00f47947 */ /* 0x000fea000383ffff */
.L_x_41:
[----:B------:R-:W-:-:S07]  /*8fd0*/  MOV R0, UR5 ;  /* 0x0000000500007c02 */ /* 0x000fce0008000f00 */
.L_x_138:
[----:B-1----:R1:W2:Y:S02]  /*8fe0*/  SYNCS.PHASECHK.TRANS64.TRYWAIT P0, [R0+URZ], R3 ;  /* 0x00000003000075a7 */ /* 0x0022a400080011ff */
[----:B--2---:R-:W-:Y:S05]  /*8ff0*/  @!P0 NANOSLEEP.SYNCS 0x989680 ;  /* 0x009896800000895d */ /* 0x004fea0003900000 */
[----:B------:R-:W2:Y:S02]  /*9000*/  @!P0 SYNCS.PHASECHK.TRANS64 P0, [R0+URZ], R3 ;  /* 0x00000003000085a7 */ /* 0x000ea400080010ff */
[----:B--2---:R-:W-:Y:S05]  /*9010*/  @!P0 BRA `(.L_x_138) ;  /* 0xfffffffc00f08947 */ /* 0x004fea000383ffff */
[----:B------:R-:W-:Y:S05]  /*9020*/  BRA `(.L_x_139) ;  /* 0xffffffa000047947 */ /* 0x000fea000383ffff */
.L_x_42:
[----:B------:R-:W-:-:S07]  /*9030*/  MOV R0, UR5 ;  /* 0x0000000500007c02 */ /* 0x000fce0008000f00 */
.L_x_140:
[----:B-1----:R1:W2:Y:S02]  /*9040*/  SYNCS.PHASECHK.TRANS64.TRYWAIT P0, [R0+URZ], R3 ;  /* 0x00000003000075a7 */ /* 0x0022a400080011ff */
[----:B--2---:R-:W-:Y:S05]  /*9050*/  @!P0 NANOSLEEP.SYNCS 0x989680 ;  /* 0x009896800000895d */ /* 0x004fea0003900000 */
[----:B------:R-:W2:Y:S02]  /*9060*/  @!P0 SYNCS.PHASECHK.TRANS64 P0, [R0+URZ], R3 ;  /* 0x00000003000085a7 */ /* 0x000ea400080010ff */
[----:B--2---:R-:W-:Y:S05]  /*9070*/  @!P0 BRA `(.L_x_140) ;  /* 0xfffffffc00f08947 */ /* 0x004fea000383ffff */
[----:B------:R-:W-:Y:S05]  /*9080*/  BRA `(.L_x_141) ;  /* 0xffffffa000147947 */ /* 0x000fea000383ffff */
.L_x_43:
[----:B------:R-:W-:-:S07]  /*9090*/  MOV R0, UR5 ;  /* 0x0000000500007c02 */ /* 0x000fce0008000f00 */
.L_x_142:
[----:B-1----:R1:W2:Y:S02]  /*90a0*/  SYNCS.PHASECHK.TRANS64.TRYWAIT P0, [R0+URZ], R3 ;  /* 0x00000003000075a7 */ /* 0x0022a400080011ff */
[----:B--2---:R-:W-:Y:S05]  /*90b0*/  @!P0 NANOSLEEP.SYNCS 0x989680 ;  /* 0x009896800000895d */ /* 0x004fea0003900000 */
[----:B------:R-:W2:Y:S02]  /*90c0*/  @!P0 SYNCS.PHASECHK.TRANS64 P0, [R0+URZ], R3 ;  /* 0x00000003000085a7 */ /* 0x000ea400080010ff */
[----:B--2---:R-:W-:Y:S05]  /*90d0*/  @!P0 BRA `(.L_x_142) ;  /* 0xfffffffc00f08947 */ /* 0x004fea000383ffff */
[----:B------:R-:W-:Y:S05]  /*90e0*/  BRA `(.L_x_143) ;  /* 0xffffffa000247947 */ /* 0x000fea000383ffff */
.L_x_44:
[----:B------:R-:W-:-:S07]  /*90f0*/  MOV R0, UR5 ;  /* 0x0000000500007c02 */ /* 0x000fce0008000f00 */
.L_x_144:
[----:B-1----:R1:W2:Y:S02]  /*9100*/  SYNCS.PHASECHK.TRANS64.TRYWAIT P0, [R0+URZ], R3 ;  /* 0x00000003000075a7 */ /* 0x0022a400080011ff */
[----:B--2---:R-:W-:Y:S05]  /*9110*/  @!P0 NANOSLEEP.SYNCS 0x989680 ;  /* 0x009896800000895d */ /* 0x004fea0003900000 */
[----:B------:R-:W2:Y:S02]  /*9120*/  @!P0 SYNCS.PHASECHK.TRANS64 P0, [R0+URZ], R3 ;  /* 0x00000003000085a7 */ /* 0x000ea400080010ff */
[----:B--2---:R-:W-:Y:S05]  /*9130*/  @!P0 BRA `(.L_x_144) ;  /* 0xfffffffc00f08947 */ /* 0x004fea000383ffff */
[----:B------:R-:W-:Y:S05]  /*9140*/  BRA `(.L_x_145) ;  /* 0xffffffa000347947 */ /* 0x000fea000383ffff */
.L_x_45:
[----:B------:R-:W-:-:S07]  /*9150*/  MOV R0, UR5 ;  /* 0x0000000500007c02 */ /* 0x000fce0008000f00 */
.L_x_146:
[----:B-1----:R1:W2:Y:S02]  /*9160*/  SYNCS.PHASECHK.TRANS64.TRYWAIT P0, [R0+URZ], R3 ;  /* 0x00000003000075a7 */ /* 0x0022a400080011ff */
[----:B--2---:R-:W-:Y:S05]  /*9170*/  @!P0 NANOSLEEP.SYNCS 0x989680 ;  /* 0x009896800000895d */ /* 0x004fea0003900000 */
[----:B------:R-:W2:Y:S02]  /*9180*/  @!P0 SYNCS.PHASECHK.TRANS64 P0, [R0+URZ], R3 ;  /* 0x00000003000085a7 */ /* 0x000ea400080010ff */
[----:B--2---:R-:W-:Y:S05]  /*9190*/  @!P0 BRA `(.L_x_146) ;  /* 0xfffffffc00f08947 */ /* 0x004fea000383ffff */
[----:B------:R-:W-:Y:S05]  /*91a0*/  BRA `(.L_x_147) ;  /* 0xffffffa000447947 */ /* 0x000fea000383ffff */
.L_x_46:
[----:B------:R-:W-:-:S07]  /*91b0*/  MOV R0, UR5 ;  /* 0x0000000500007c02 */ /* 0x000fce0008000f00 */
.L_x_148:
[----:B-1----:R1:W2:Y:S02]  /*91c0*/  SYNCS.PHASECHK.TRANS64.TRYWAIT P0, [R0+URZ], R3 ;  /* 0x00000003000075a7 */ /* 0x0022a400080011ff */
[----:B--2---:R-:W-:Y:S05]  /*91d0*/  @!P0 NANOSLEEP.SYNCS 0x989680 ;  /* 0x009896800000895d */ /* 0x004fea0003900000 */
[----:B------:R-:W2:Y:S02]  /*91e0*/  @!P0 SYNCS.PHASECHK.TRANS64 P0, [R0+URZ], R3 ;  /* 0x00000003000085a7 */ /* 0x000ea400080010ff */
[----:B--2---:R-:W-:Y:S05]  /*91f0*/  @!P0 BRA `(.L_x_148) ;  /* 0xfffffffc00f08947 */ /* 0x004fea000383ffff */
[----:B------:R-:W-:Y:S05]  /*9200*/  BRA `(.L_x_149) ;  /* 0xffffffa000547947 */ /* 0x000fea000383ffff */
.L_x_47:
[----:B------:R-:W-:-:S07]  /*9210*/  MOV R0, UR5 ;  /* 0x0000000500007c02 */ /* 0x000fce0008000f00 */
.L_x_150:
[----:B-1----:R1:W2:Y:S02]  /*9220*/  SYNCS.PHASECHK.TRANS64.TRYWAIT P0, [R0+URZ], R3 ;  /* 0x00000003000075a7 */ /* 0x0022a400080011ff */
[----:B--2---:R-:W-:Y:S05]  /*9230*/  @!P0 NANOSLEEP.SYNCS 0x989680 ;  /* 0x009896800000895d */ /* 0x004fea0003900000 */
[----:B------:R-:W2:Y:S02]  /*9240*/  @!P0 SYNCS.PHASECHK.TRANS64 P0, [R0+URZ], R3 ;  /* 0x00000003000085a7 */ /* 0x000ea400080010ff */
[----:B--2---:R-:W-:Y:S05]  /*9250*/  @!P0 BRA `(.L_x_150) ;  /* 0xfffffffc00f08947 */ /* 0x004fea000383ffff */
[----:B------:R-:W-:Y:S05]  /*9260*/  BRA `(.L_x_151) ;  /* 0xffffffa000647947 */ /* 0x000fea000383ffff */
.L_x_48:
[----:B------:R-:W-:-:S07]  /*9270*/  MOV R0, UR5 ;  /* 0x0000000500007c02 */ /* 0x000fce0008000f00 */
.L_x_152:
[----:B-1----:R1:W2:Y:S02]  /*9280*/  SYNCS.PHASECHK.TRANS64.TRYWAIT P0, [R0+URZ], R3 ;  /* 0x00000003000075a7 */ /* 0x0022a400080011ff */
[----:B--2---:R-:W-:Y:S05]  /*9290*/  @!P0 NANOSLEEP.SYNCS 0x989680 ;  /* 0x009896800000895d */ /* 0x004fea0003900000 */
[----:B------:R-:W2:Y:S02]  /*92a0*/  @!P0 SYNCS.PHASECHK.TRANS64 P0, [R0+URZ], R3 ;  /* 0x00000003000085a7 */ /* 0x000ea400080010ff */
[----:B--2---:R-:W-:Y:S05]  /*92b0*/  @!P0 BRA `(.L_x_152) ;  /* 0xfffffffc00f08947 */ /* 0x004fea000383ffff */
[----:B------:R-:W-:Y:S05]  /*92c0*/  BRA `(.L_x_153) ;  /* 0xffffffa000747947 */ /* 0x000fea000383ffff */
.L_x_51:
[----:B------:R-:W-:-:S07]  /*92d0*/  MOV R4, UR4 ;  /* 0x0000000400047c02 */ /* 0x000fce0008000f00 */
.L_x_154:
[----:B--2---:R2:W3:Y:S02]  /*92e0*/  SYNCS.PHASECHK.TRANS64.TRYWAIT P1, [R4+URZ+0x148], R7 ;  /* 0x00014807040075a7 */ /* 0x0044e400080211ff */
[----:B---3--:R-:W-:Y:S05]  /*92f0*/  @!P1 NANOSLEEP.SYNCS 0x989680 ;  /* 0x009896800000995d */ /* 0x008fea0003900000 */
[----:B------:R-:W3:Y:S02]  /*9300*/  @!P1 SYNCS.PHASECHK.TRANS64 P1, [R4+URZ+0x148], R7 ;  /* 0x00014807040095a7 */ /* 0x000ee400080210ff */
[----:B---3--:R-:W-:Y:S05]  /*9310*/  @!P1 BRA `(.L_x_154) ;  /* 0xfffffffc00f09947 */ /* 0x008fea000383ffff */
[----:B------:R-:W-:Y:S05]  /*9320*/  BRA `(.L_x_155) ;  /* 0xffffffa000e47947 */ /* 0x000fea000383ffff */
.L_x_52:
[----:B--2---:R-:W-:-:S07]  /*9330*/  MOV R4, UR4 ;  /* 0x0000000400047c02 */ /* 0x004fce0008000f00 */
.L_x_156:
[----:B--2---:R2:W3:Y:S02]  /*9340*/  SYNCS.PHASECHK.TRANS64.TRYWAIT P1, [R4+URZ+0x140], R5 ;  /* 0x00014005040075a7 */ /* 0x0044e400080211ff */
[----:B---3--:R-:W-:Y:S05]  /*9350*/  @!P1 NANOSLEEP.SYNCS 0x989680 ;  /* 0x009896800000995d */ /* 0x008fea0003900000 */
[----:B------:R-:W3:Y:S02]  /*9360*/  @!P1 SYNCS.PHASECHK.TRANS64 P1, [R4+URZ+0x140], R5 ;  /* 0x00014005040095a7 */ /* 0x000ee400080210ff */
[----:B---3--:R-:W-:Y:S05]  /*9370*/  @!P1 BRA `(.L_x_156) ;  /* 0xfffffffc00f09947 */ /* 0x008fea000383ffff */
[----:B------:R-:W-:Y:S05]  /*9380*/  BRA `(.L_x_157) ;  /* 0xffffffa000ec7947 */ /* 0x000fea000383ffff */
.L_x_60:
[----:B------:R-:W-:-:S07]  /*9390*/  MOV R0, UR19 ;  /* 0x0000001300007c02 */ /* 0x000fce0008000f00 */
.L_x_158:
[----:B-1----:R1:W2:Y:S02]  /*93a0*/  SYNCS.PHASECHK.TRANS64.TRYWAIT P0, [R0+URZ+0x140], R3 ;  /* 0x00014003000075a7 */ /* 0x0022a400080011ff */
[----:B--2---:R-:W-:Y:S05]  /*93b0*/  @!P0 NANOSLEEP.SYNCS 0x989680 ;  /* 0x009896800000895d */ /* 0x004fea0003900000 */
[----:B------:R-:W2:Y:S02]  /*93c0*/  @!P0 SYNCS.PHASECHK.TRANS64 P0, [R0+URZ+0x140], R3 ;  /* 0x00014003000085a7 */ /* 0x000ea400080010ff */
[----:B--2---:R-:W-:Y:S05]  /*93d0*/  @!P0 BRA `(.L_x_158) ;  /* 0xfffffffc00f08947 */ /* 0x004fea000383ffff */
[----:B------:R-:W-:Y:S05]  /*93e0*/  BRA `(.L_x_159) ;  /* 0xffffffa800607947 */ /* 0x000fea000383ffff */
.L_x_61:
[----:B------:R-:W-:-:S07]  /*93f0*/  MOV R0, UR23 ;  /* 0x0000001700007c02 */ /* 0x000fce0008000f00 */
.L_x_160:
[----:B-1----:R1:W2:Y:S02]  /*9400*/  SYNCS.PHASECHK.TRANS64.TRYWAIT P0, [R0+URZ+0x160], R3 ;  /* 0x00016003000075a7 */ /* 0x0022a400080011ff */
[----:B--2---:R-:W-:Y:S05]  /*9410*/  @!P0 NANOSLEEP.SYNCS 0x989680 ;  /* 0x009896800000895d */ /* 0x004fea0003900000 */
[----:B------:R-:W2:Y:S02]  /*9420*/  @!P0 SYNCS.PHASECHK.TRANS64 P0, [R0+URZ+0x160], R3 ;  /* 0x00016003000085a7 */ /* 0x000ea400080010ff */
[----:B--2---:R-:W-:Y:S05]  /*9430*/  @!P0 BRA `(.L_x_160) ;  /* 0xfffffffc00f08947 */ /* 0x004fea000383ffff */
[----:B------:R-:W-:Y:S05]  /*9440*/  BRA `(.L_x_161) ;  /* 0xffffffa800787947 */ /* 0x000fea000383ffff */
.L_x_64:
[----:B-1----:R-:W-:Y:S07]  /*9450*/  MOV R0, UR15 ;  /* 0x0000000f00007c02 */ /* 0x002fee0008000f00 */
.L_x_162:
[----:B-1----:R1:W2:Y:S02]  /*9460*/  SYNCS.PHASECHK.TRANS64.TRYWAIT P0, [R0+URZ], R3 ;  /* 0x00000003000075a7 */ /* 0x0022a400080011ff */
[----:B--2---:R-:W-:Y:S05]  /*9470*/  @!P0 NANOSLEEP.SYNCS 0x989680 ;  /* 0x009896800000895d */ /* 0x004fea0003900000 */
[----:B------:R-:W2:Y:S02]  /*9480*/  @!P0 SYNCS.PHASECHK.TRANS64 P0, [R0+URZ], R3 ;  /* 0x00000003000085a7 */ /* 0x000ea400080010ff */
[----:B--2---:R-:W-:Y:S05]  /*9490*/  @!P0 BRA `(.L_x_162) ;  /* 0xfffffffc00f08947 */ /* 0x004fea000383ffff */
[----:B------:R-:W-:Y:S05]  /*94a0*/  BRA `(.L_x_63) ;  /* 0xffffffa800a87947 */ /* 0x000fea000383ffff */
.L_x_67:
[----:B------:R-:W-:-:S07]  /*94b0*/  MOV R0, UR4 ;  /* 0x0000000400007c02 */ /* 0x000fce0008000f00 */
.L_x_163:
[----:B-1----:R1:W3:Y:S02]  /*94c0*/  SYNCS.PHASECHK.TRANS64.TRYWAIT P0, [R0+URZ], R3 ;  /* 0x00000003000075a7 */ /* 0x0022e400080011ff */
[----:B---3--:R-:W-:Y:S05]  /*94d0*/  @!P0 NANOSLEEP.SYNCS 0x989680 ;  /* 0x009896800000895d */ /* 0x008fea0003900000 */
[----:B------:R-:W3:Y:S02]  /*94e0*/  @!P0 SYNCS.PHASECHK.TRANS64 P0, [R0+URZ], R3 ;  /* 0x00000003000085a7 */ /* 0x000ee400080010ff */
[----:B---3--:R-:W-:Y:S05]  /*94f0*/  @!P0 BRA `(.L_x_163) ;  /* 0xfffffffc00f08947 */ /* 0x008fea000383ffff */
[----:B------:R-:W-:Y:S05]  /*9500*/  BRA `(.L_x_164) ;  /* 0xffffffac006c7947 */ /* 0x000fea000383ffff */
.L_x_68:
[----:B------:R-:W-:-:S07]  /*9510*/  MOV R0, UR4 ;  /* 0x0000000400007c02 */ /* 0x000fce0008000f00 */
.L_x_165:
[----:B-1----:R1:W2:Y:S02]  /*9520*/  SYNCS.PHASECHK.TRANS64.TRYWAIT P0, [R0+URZ], R3 ;  /* 0x00000003000075a7 */ /* 0x0022a400080011ff */
[----:B--2---:R-:W-:Y:S05]  /*9530*/  @!P0 NANOSLEEP.SYNCS 0x989680 ;  /* 0x009896800000895d */ /* 0x004fea0003900000 */
[----:B------:R-:W2:Y:S02]  /*9540*/  @!P0 SYNCS.PHASECHK.TRANS64 P0, [R0+URZ], R3 ;  /* 0x00000003000085a7 */ /* 0x000ea400080010ff */
[----:B--2---:R-:W-:Y:S05]  /*9550*/  @!P0 BRA `(.L_x_165) ;  /* 0xfffffffc00f08947 */ /* 0x004fea000383ffff */
[----:B------:R-:W-:Y:S05]  /*9560*/  BRA `(.L_x_166) ;  /* 0xffffffac00787947 */ /* 0x000fea000383ffff */
.L_x_73:
[----:B------:R-:W-:Y:S07]  /*9570*/  MOV R0, UR22 ;  /* 0x0000001600007c02 */ /* 0x000fee0008000f00 */
.L_x_167:
[----:B-1----:R1:W2:Y:S02]  /*9580*/  SYNCS.PHASECHK.TRANS64.TRYWAIT P0, [R0+URZ+0x140], R5 ;  /* 0x00014005000075a7 */ /* 0x0022a400080011ff */
[----:B--2---:R-:W-:Y:S05]  /*9590*/  @!P0 NANOSLEEP.SYNCS 0x989680 ;  /* 0x009896800000895d */ /* 0x004fea0003900000 */
[----:B------:R-:W2:Y:S02]  /*95a0*/  @!P0 SYNCS.PHASECHK.TRANS64 P0, [R0+URZ+0x140], R5 ;  /* 0x00014005000085a7 */ /* 0x000ea400080010ff */
[----:B--2---:R-:W-:Y:S05]  /*95b0*/  @!P0 BRA `(.L_x_167) ;  /* 0xfffffffc00f08947 */ /* 0x004fea000383ffff */
[----:B------:R-:W-:Y:S05]  /*95c0*/  BRA `(.L_x_168) ;  /* 0xffffffb000fc7947 */ /* 0x000fea000383ffff */
.L_x_76:
[----:B------:R-:W-:Y:S07]  /*95d0*/  MOV R9, UR22 ;  /* 0x0000001600097c02 */ /* 0x000fee0008000f00 */
.L_x_169:
[----:B-1----:R1:W2:Y:S02]  /*95e0*/  SYNCS.PHASECHK.TRANS64.TRYWAIT P1, [R9+URZ+0x138], R14 ;  /* 0x0001380e090075a7 */ /* 0x0022a400080211ff */
[----:B--2---:R-:W-:Y:S05]  /*95f0*/  @!P1 NANOSLEEP.SYNCS 0x989680 ;  /* 0x009896800000995d */ /* 0x004fea0003900000 */
[----:B------:R-:W2:Y:S02]  /*9600*/  @!P1 SYNCS.PHASECHK.TRANS64 P1, [R9+URZ+0x138], R14 ;  /* 0x0001380e090095a7 */ /* 0x000ea400080210ff */
[----:B--2---:R-:W-:Y:S05]  /*9610*/  @!P1 BRA `(.L_x_169) ;  /* 0xfffffffc00f09947 */ /* 0x004fea000383ffff */
[----:B------:R-:W-:Y:S05]  /*9620*/  BRA `(.L_x_75) ;  /* 0xffffffb8004c7947 */ /* 0x000fea000383ffff */
.L_x_79:
[----:B------:R-:W-:Y:S07]  /*9630*/  MOV R0, UR4 ;  /* 0x0000000400007c02 */ /* 0x000fee0008000f00 */
.L_x_170:
[----:B-1----:R1:W2:Y:S02]  /*9640*/  SYNCS.PHASECHK.TRANS64.TRYWAIT P1, [R0+URZ+0x118], R9 ;  /* 0x00011809000075a7 */ /* 0x0022a400080211ff */
[----:B--2---:R-:W-:Y:S05]  /*9650*/  @!P1 NANOSLEEP.SYNCS 0x989680 ;  /* 0x009896800000995d */ /* 0x004fea0003900000 */
[----:B------:R-:W2:Y:S02]  /*9660*/  @!P1 SYNCS.PHASECHK.TRANS64 P1, [R0+URZ+0x118], R9 ;  /* 0x00011809000095a7 */ /* 0x000ea400080210ff */
[----:B--2---:R-:W-:Y:S05]  /*9670*/  @!P1 BRA `(.L_x_170) ;  /* 0xfffffffc00f09947 */ /* 0x004fea000383ffff */
[----:B------:R-:W-:Y:S05]  /*9680*/  BRA `(.L_x_171) ;  /* 0xffffffbc00687947 */ /* 0x000fea000383ffff */
.L_x_80:
[----:B------:R-:W-:Y:S07]  /*9690*/  MOV R0, UR5 ;  /* 0x0000000500007c02 */ /* 0x000fee0008000f00 */
.L_x_172:
[----:B-1----:R1:W2:Y:S02]  /*96a0*/  SYNCS.PHASECHK.TRANS64.TRYWAIT P0, [R0+URZ+0x118], R11 ;  /* 0x0001180b000075a7 */ /* 0x0022a400080011ff */
[----:B--2---:R-:W-:Y:S05]  /*96b0*/  @!P0 NANOSLEEP.SYNCS 0x989680 ;  /* 0x009896800000895d */ /* 0x004fea0003900000 */
[----:B------:R-:W2:Y:S02]  /*96c0*/  @!P0 SYNCS.PHASECHK.TRANS64 P0, [R0+URZ+0x118], R11 ;  /* 0x0001180b000085a7 */ /* 0x000ea400080010ff */
[----:B--2---:R-:W-:Y:S05]  /*96d0*/  @!P0 BRA `(.L_x_172) ;  /* 0xfffffffc00f08947 */ /* 0x004fea000383ffff */
[----:B------:R-:W-:Y:S05]  /*96e0*/  BRA `(.L_x_173) ;  /* 0xffffffbc00d07947 */ /* 0x000fea000383ffff */
.L_x_82:
[----:B------:R-:W-:-:S07]  /*96f0*/  MOV R0, UR4 ;  /* 0x0000000400007c02 */ /* 0x000fce0008000f00 */
.L_x_174:
[----:B--2---:R2:W3:Y:S02]  /*9700*/  SYNCS.PHASECHK.TRANS64.TRYWAIT P0, [R0+URZ], R3 ;  /* 0x00000003000075a7 */ /* 0x0044e400080011ff */
[----:B---3--:R-:W-:Y:S05]  /*9710*/  @!P0 NANOSLEEP.SYNCS 0x989680 ;  /* 0x009896800000895d */ /* 0x008fea0003900000 */
[----:B------:R-:W3:Y:S02]  /*9720*/  @!P0 SYNCS.PHASECHK.TRANS64 P0, [R0+URZ], R3 ;  /* 0x00000003000085a7 */ /* 0x000ee400080010ff */
[----:B---3--:R-:W-:Y:S05]  /*9730*/  @!P0 BRA `(.L_x_174) ;  /* 0xfffffffc00f08947 */ /* 0x008fea000383ffff */
[----:B------:R-:W-:Y:S05]  /*9740*/  BRA `(.L_x_175) ;  /* 0xffffffc000547947 */ /* 0x000fea000383ffff */
.L_x_83:
[----:B--2---:R2:W3:Y:S02]  /*9750*/  SYNCS.PHASECHK.TRANS64.TRYWAIT P0, [R2+URZ], R3 ;  /* 0x00000003020075a7 */ /* 0x0044e400080011ff */
[----:B---3--:R-:W-:Y:S05]  /*9760*/  @!P0 NANOSLEEP.SYNCS 0x989680 ;  /* 0x009896800000895d */ /* 0x008fea0003900000 */
[----:B------:R-:W3:Y:S02]  /*9770*/  @!P0 SYNCS.PHASECHK.TRANS64 P0, [R2+URZ], R3 ;  /* 0x00000003020085a7 */ /* 0x000ee400080010ff */
[----:B---3--:R-:W-:Y:S05]  /*9780*/  @!P0 BRA `(.L_x_83) ;  /* 0xfffffffc00f08947 */ /* 0x008fea000383ffff */
[----:B------:R-:W-:Y:S05]  /*9790*/  BRA `(.L_x_176) ;  /* 0xffffffc000807947 */ /* 0x000fea000383ffff */
.L_x_85:
[----:B------:R-:W-:Y:S07]  /*97a0*/  MOV R0, UR50 ;  /* 0x0000003200007c02 */ /* 0x000fee0008000f00 */
.L_x_177:
[----:B-1----:R1:W2:Y:S02]  /*97b0*/  SYNCS.PHASECHK.TRANS64.TRYWAIT P0, [R0+URZ+0x140], R3 ;  /* 0x00014003000075a7 */ /* 0x0022a400080011ff */
[----:B--2---:R-:W-:Y:S05]  /*97c0*/  @!P0 NANOSLEEP.SYNCS 0x989680 ;  /* 0x009896800000895d */ /* 0x004fea0003900000 */
[----:B------:R-:W2:Y:S02]  /*97d0*/  @!P0 SYNCS.PHASECHK.TRANS64 P0, [R0+URZ+0x140], R3 ;  /* 0x00014003000085a7 */ /* 0x000ea400080010ff */
[----:B--2---:R-:W-:Y:S05]  /*97e0*/  @!P0 BRA `(.L_x_177) ;  /* 0xfffffffc00f08947 */ /* 0x004fea000383ffff */
[----:B------:R-:W-:Y:S05]  /*97f0*/  BRA `(.L_x_178) ;  /* 0xffffffc400687947 */ /* 0x000fea000383ffff */
.L_x_95:
[----:B-1----:R1:W2:Y:S02]  /*9800*/  SYNCS.PHASECHK.TRANS64.TRYWAIT P1, [R0+URZ+0x100], R5 ;  /* 0x00010005000075a7 */ /* 0x0022a400080211ff */
[----:B--2---:R-:W-:Y:S05]  /*9810*/  @!P1 NANOSLEEP.SYNCS 0x989680 ;  /* 0x009896800000995d */ /* 0x004fea0003900000 */
[----:B------:R-:W2:Y:S02]  /*9820*/  @!P1 SYNCS.PHASECHK.TRANS64 P1, [R0+URZ+0x100], R5 ;  /* 0x00010005000095a7 */ /* 0x000ea400080210ff */
[----:B--2---:R-:W-:Y:S05]  /*9830*/  @!P1 BRA `(.L_x_95) ;  /* 0xfffffffc00f09947 */ /* 0x004fea000383ffff */
[----:B------:R-:W-:Y:S05]  /*9840*/  BRA `(.L_x_94) ;  /* 0xffffffd400c47947 */ /* 0x000fea000383ffff */
.L_x_97:
[----:B------:R1:W1:Y:S02]  /*9850*/  SYNCS.PHASECHK.TRANS64.TRYWAIT P1, [R106+URZ+0x150], R3 ;  /* 0x000150036a0075a7 */ /* 0x00026400080211ff */
[----:B-1----:R-:W-:Y:S05]  /*9860*/  @!P1 NANOSLEEP.SYNCS 0x989680 ;  /* 0x009896800000995d */ /* 0x002fea0003900000 */
[----:B------:R-:W1:Y:S02]  /*9870*/  @!P1 SYNCS.PHASECHK.TRANS64 P1, [R106+URZ+0x150], R3 ;  /* 0x000150036a0095a7 */ /* 0x000e6400080210ff */
[----:B-1----:R-:W-:Y:S05]  /*9880*/  @!P1 BRA `(.L_x_97) ;  /* 0xfffffffc00f09947 */ /* 0x002fea000383ffff */
[----:B------:R-:W-:Y:S05]  /*9890*/  BRA `(.L_x_96) ;  /* 0xffffffd400f47947 */ /* 0x000fea000383ffff */
.L_x_108:
[----:B--2---:R2:W3:Y:S02]  /*98a0*/  SYNCS.PHASECHK.TRANS64.TRYWAIT P1, [R3+URZ+0x100], R4 ;  /* 0x00010004030075a7 */ /* 0x0044e400080211ff */
[----:B---3--:R-:W-:Y:S05]  /*98b0*/  @!P1 NANOSLEEP.SYNCS 0x989680 ;  /* 0x009896800000995d */ /* 0x008fea0003900000 */
[----:B------:R-:W3:Y:S02]  /*98c0*/  @!P1 SYNCS.PHASECHK.TRANS64 P1, [R3+URZ+0x100], R4 ;  /* 0x00010004030095a7 */ /* 0x000ee400080210ff */
[----:B---3--:R-:W-:Y:S05]  /*98d0*/  @!P1 BRA `(.L_x_108) ;  /* 0xfffffffc00f09947 */ /* 0x008fea000383ffff */
[----:B------:R-:W-:Y:S05]  /*98e0*/  BRA `(.L_x_107) ;  /* 0xffffffe000f87947 */ /* 0x000fea000383ffff */
        .weak           $__internal_0_$__cuda_sm10x_tcgen05_guardrail_trap_col_being_dealloced_not_returned_by_alloc
        .type           $__internal_0_$__cuda_sm10x_tcgen05_guardrail_trap_col_being_dealloced_not_returned_by_alloc,@function
        .size           $__internal_0_$__cuda_sm10x_tcgen05_guardrail_trap_col_being_dealloced_not_returned_by_alloc,($__internal_1_$__cuda_sm10x_tcgen05_guardrail_trap_phase_invalid_during_alloc - $__internal_0_$__cuda_sm10x_tcgen05_guardrail_trap_col_being_dealloced_not_returned_by_alloc)
$__internal_0_$__cuda_sm10x_tcgen05_guardrail_trap_col_being_dealloced_not_returned_by_alloc:
[----:B------:R-:W-:Y:S05]  /*98f0*/  BPT.TRAP 0x1 ;  /* 0x000000040000795c */ /* 0x000fea0000300000 */
[----:B------:R-:W-:-:S04]  /*9900*/  MOV R3, 0x0 ;  /* 0x0000000000037802 */ /* 0x000fc80000000f00 */
[----:B------:R-:W-:Y:S05]  /*9910*/  RET.REL.NODEC R2 `(_ZN7cutlass13device_kernelINS_4conv6kernel13ConvUniversalINS1_16ConvProblemShapeILNS1_8OperatorE2ELi2EEENS1_10collective14CollectiveConvINS1_47MainloopSm100TmaUmmaWarpSpecializedImplicitGemmILS5_2ELi16ELi2ELi1ELi2EN4cute5tupleIJNSA_1CILi1EEESD_SD_EEEEENSB_IJNSC_ILi128EEENSB_IJNSC_ILi64EEEEEENSB_IJNSC_ILi32EEEEEEEEENS_10bfloat16_tESM_NSA_8TiledMMAINSA_8MMA_AtomIJNSA_20SM100_MMA_F16BF16_SSISM_SM_fLi128ELi64ELNSA_4UMMA5MajorE1ELSR_1ELNSQ_7ScaleInE0ELSS_0EEEEEENSA_6LayoutISE_NSB_IJNSC_ILi0EEESW_SW_EEEEENSB_IJNSA_10UnderscoreESZ_SZ_EEEEENS7_6detail27Sm100ImplicitGemmTileTraitsINSA_13SM90_TMA_LOADENSA_14ComposedLayoutINSA_7SwizzleILi3ELi4ELi3EEENSA_18smem_ptr_flag_bitsILi16EEENSV_INSB_IJSH_NSC_ILi8EEEEEENSB_IJSD_SH_EEEEEEEvEENS13_INSA_20SM90_TMA_LOAD_IM2COLES1E_vEEEENS_8epilogue10collective18CollectiveEpilogueINS1J_23Sm100TmaWarpSpecializedILi3ELi2ELi32ELb1ELb0EEEJSL_NSB_IJNSV_ISG_SD_EENSV_ISJ_SD_EEEEESM_NSB_IJlNSB_IJSD_llEEESW_EEESM_S1S_NS1J_6fusion15FusionCallbacksIS1N_NS1T_17LinearCombinationISM_fSM_fLNS_15FloatRoundStyleE2EEESL_S1Q_JEEENSA_5SM1004TMEM4LOAD26SM100_TMEM_LOAD_32dp32b32xES14_NS15_INS16_ILi2ELi4ELi3EEES19_NSV_INSB_IJS1A_SJ_EEENSB_IJSJ_SD_EEEEEEENSA_39AutoVectorizingCopyWithAssumedAlignmentILi128EEENSA_14SM90_TMA_STOREES27_S29_S29_EEEvvEEEEvNT_6ParamsE) ;  /* 0xffffff6402b87950 */ /* 0x000fea0003c3ffff */
        .weak           $__internal_1_$__cuda_sm10x_tcgen05_guardrail_trap_phase_invalid_during_alloc
        .type           $__internal_1_$__cuda_sm10x_tcgen05_guardrail_trap_phase_invalid_during_alloc,@function
        .size           $__internal_1_$__cuda_sm10x_tcgen05_guardrail_trap_phase_invalid_during_alloc,($__internal_2_$__cuda_sm10x_tcgen05_guardrail_trap_unallocated_columns_being_dealloced - $__internal_1_$__cuda_sm10x_tcgen05_guardrail_trap_phase_invalid_during_alloc)
$__internal_1_$__cuda_sm10x_tcgen05_guardrail_trap_phase_invalid_during_alloc:
[----:B------:R-:W-:Y:S05]  /*9920*/  BPT.TRAP 0x1 ;  /* 0x000000040000795c */ /* 0x000fea0000300000 */
[----:B------:R-:W-:-:S04]  /*9930*/  HFMA2 R3, -RZ, RZ, 0, 0 ;  /* 0x00000000ff037431 */ /* 0x000fc800000001ff */
[----:B------:R-:W-:Y:S05]  /*9940*/  RET.REL.NODEC R2 `(_ZN7cutlass13device_kernelINS_4conv6kernel13ConvUniversalINS1_16ConvProblemShapeILNS1_8OperatorE2ELi2EEENS1_10collective14CollectiveConvINS1_47MainloopSm100TmaUmmaWarpSpecializedImplicitGemmILS5_2ELi16ELi2ELi1ELi2EN4cute5tupleIJNSA_1CILi1EEESD_SD_EEEEENSB_IJNSC_ILi128EEENSB_IJNSC_ILi64EEEEEENSB_IJNSC_ILi32EEEEEEEEENS_10bfloat16_tESM_NSA_8TiledMMAINSA_8MMA_AtomIJNSA_20SM100_MMA_F16BF16_SSISM_SM_fLi128ELi64ELNSA_4UMMA5MajorE1ELSR_1ELNSQ_7ScaleInE0ELSS_0EEEEEENSA_6LayoutISE_NSB_IJNSC_ILi0EEESW_SW_EEEEENSB_IJNSA_10UnderscoreESZ_SZ_EEEEENS7_6detail27Sm100ImplicitGemmTileTraitsINSA_13SM90_TMA_LOADENSA_14ComposedLayoutINSA_7SwizzleILi3ELi4ELi3EEENSA_18smem_ptr_flag_bitsILi16EEENSV_INSB_IJSH_NSC_ILi8EEEEEENSB_IJSD_SH_EEEEEEEvEENS13_INSA_20SM90_TMA_LOAD_IM2COLES1E_vEEEENS_8epilogue10collective18CollectiveEpilogueINS1J_23Sm100TmaWarpSpecializedILi3ELi2ELi32ELb1ELb0EEEJSL_NSB_IJNSV_ISG_SD_EENSV_ISJ_SD_EEEEESM_NSB_IJlNSB_IJSD_llEEESW_EEESM_S1S_NS1J_6fusion15FusionCallbacksIS1N_NS1T_17LinearCombinationISM_fSM_fLNS_15FloatRoundStyleE2EEESL_S1Q_JEEENSA_5SM1004TMEM4LOAD26SM100_TMEM_LOAD_32dp32b32xES14_NS15_INS16_ILi2ELi4ELi3EEES19_NSV_INSB_IJS1A_SJ_EEENSB_IJSJ_SD_EEEEEEENSA_39AutoVectorizingCopyWithAssumedAlignmentILi128EEENSA_14SM90_TMA_STOREES27_S29_S29_EEEvvEEEEvNT_6ParamsE) ;  /* 0xffffff6402ac7950 */ /* 0x000fea0003c3ffff */
        .weak           $__internal_2_$__cuda_sm10x_tcgen05_guardrail_trap_unallocated_columns_being_dealloced
        .type           $__internal_2_$__cuda_sm10x_tcgen05_guardrail_trap_unallocated_columns_being_dealloced,@function
        .size           $__internal_2_$__cuda_sm10x_tcgen05_guardrail_trap_unallocated_columns_being_dealloced,(.L_x_180 - $__internal_2_$__cuda_sm10x_tcgen05_guardrail_trap_unallocated_columns_being_dealloced)
$__internal_2_$__cuda_sm10x_tcgen05_guardrail_trap_unallocated_columns_being_dealloced:
[----:B------:R-:W-:Y:S05]  /*9950*/  BPT.TRAP 0x1 ;  /* 0x000000040000795c */ /* 0x000fea0000300000 */
[----:B------:R-:W-:-:S04]  /*9960*/  MOV R3, 0x0 ;  /* 0x0000000000037802 */ /* 0x000fc80000000f00 */
[----:B------:R-:W-:Y:S05]  /*9970*/  RET.REL.NODEC R2 `(_ZN7cutlass13device_kernelINS_4conv6kernel13ConvUniversalINS1_16ConvProblemShapeILNS1_8OperatorE2ELi2EEENS1_10collective14CollectiveConvINS1_47MainloopSm100TmaUmmaWarpSpecializedImplicitGemmILS5_2ELi16ELi2ELi1ELi2EN4cute5tupleIJNSA_1CILi1EEESD_SD_EEEEENSB_IJNSC_ILi128EEENSB_IJNSC_ILi64EEEEEENSB_IJNSC_ILi32EEEEEEEEENS_10bfloat16_tESM_NSA_8TiledMMAINSA_8MMA_AtomIJNSA_20SM100_MMA_F16BF16_SSISM_SM_fLi128ELi64ELNSA_4UMMA5MajorE1ELSR_1ELNSQ_7ScaleInE0ELSS_0EEEEEENSA_6LayoutISE_NSB_IJNSC_ILi0EEESW_SW_EEEEENSB_IJNSA_10UnderscoreESZ_SZ_EEEEENS7_6detail27Sm100ImplicitGemmTileTraitsINSA_13SM90_TMA_LOADENSA_14ComposedLayoutINSA_7SwizzleILi3ELi4ELi3EEENSA_18smem_ptr_flag_bitsILi16EEENSV_INSB_IJSH_NSC_ILi8EEEEEENSB_IJSD_SH_EEEEEEEvEENS13_INSA_20SM90_TMA_LOAD_IM2COLES1E_vEEEENS_8epilogue10collective18CollectiveEpilogueINS1J_23Sm100TmaWarpSpecializedILi3ELi2ELi32ELb1ELb0EEEJSL_NSB_IJNSV_ISG_SD_EENSV_ISJ_SD_EEEEESM_NSB_IJlNSB_IJSD_llEEESW_EEESM_S1S_NS1J_6fusion15FusionCallbacksIS1N_NS1T_17LinearCombinationISM_fSM_fLNS_15FloatRoundStyleE2EEESL_S1Q_JEEENSA_5SM1004TMEM4LOAD26SM100_TMEM_LOAD_32dp32b32xES14_NS15_INS16_ILi2ELi4ELi3EEES19_NSV_INSB_IJS1A_SJ_EEENSB_IJSJ_SD_EEEEEEENSA_39AutoVectorizingCopyWithAssumedAlignmentILi128EEENSA_14SM90_TMA_STOREES27_S29_S29_EEEvvEEEEvNT_6ParamsE) ;  /* 0xffffff6402a07950 */ /* 0x000fea0003c3ffff */
.L_x_179:
[----:B------:R-:W-:-:S00]  /*9980*/  BRA `(.L_x_179) ;  /* 0xfffffffc00fc7947 */ /* 0x000fc0000383ffff */
[----:B------:R-:W-:-:S00]  /*9990*/  NOP ;  /* 0x0000000000007918 */ /* 0x000fc00000000000 */
        /* <DEDUP_REMOVED lines=14> */
.L_x_180:


//--------------------- .nv.global.init           --------------------------
	.section	.nv.global.init,"aw",@progbits
.nv.global.init:
	.type		$str$29,@object
	.size		$str$29,($str$30 - $str$29)
$str$29:
        /*0000*/ 	.byte	0x28, 0x61, 0x64, 0x64, 0x72, 0x65, 0x73, 0x73, 0x20, 0x26, 0x20, 0x6d, 0x61, 0x73, 0x6b, 0x29
        /*0010*/ 	.byte	0x20, 0x3d, 0x3d, 0x20, 0x30, 0x00
	.type		$str$30,@object
	.size		$str$30,($str$28 - $str$30)
$str$30:
        /*0016*/ 	.byte	0x2f, 0x74, 0x6d, 0x70, 0x2f, 0x63, 0x75, 0x74, 0x6c, 0x61, 0x73, 0x73, 0x5f, 0x73, 0x77, 0x65
        /*0026*/ 	.byte	0x65, 0x70, 0x5f, 0x73, 0x72, 0x63, 0x2f, 0x69, 0x6e, 0x63, 0x6c, 0x75, 0x64, 0x65, 0x2f, 0x63
        /*0036*/ 	.byte	0x75, 0x74, 0x65, 0x2f, 0x70, 0x6f, 0x69, 0x6e, 0x74, 0x65, 0x72, 0x5f, 0x66, 0x6c, 0x61, 0x67
        /*0046*/ 	.byte	0x67, 0x65, 0x64, 0x2e, 0x68, 0x70, 0x70, 0x00
	.type		$str$28,@object
	.size		$str$28,($str$27 - $str$28)
$str$28:
        /*004e*/ 	.byte	0x2f, 0x74, 0x6d, 0x70, 0x2f, 0x63, 0x75, 0x74, 0x6c, 0x61, 0x73, 0x73, 0x5f, 0x73, 0x77, 0x65
        /*005e*/ 	.byte	0x65, 0x70, 0x5f, 0x73, 0x72, 0x63, 0x2f, 0x69, 0x6e, 0x63, 0x6c, 0x75, 0x64, 0x65, 0x2f, 0x63
        /*006e*/ 	.byte	0x75, 0x74, 0x65, 0x2f, 0x61, 0x74, 0x6f, 0x6d, 0x2f, 0x63, 0x6f, 0x70, 0x79, 0x5f, 0x74, 0x72
        /*007e*/ 	.byte	0x61, 0x69, 0x74, 0x73, 0x5f, 0x73, 0x6d, 0x31, 0x30, 0x30, 0x2e, 0x68, 0x70, 0x70, 0x00
	.type		$str$27,@object
	.size		$str$27,(__unnamed_1 - $str$27)
$str$27:
        /*008d*/ 	.byte	0x28, 0x28, 0x75, 0x69, 0x6e, 0x74, 0x33, 0x32, 0x5f, 0x74, 0x28, 0x74, 0x68, 0x72, 0x65, 0x61
        /*009d*/ 	.byte	0x64, 0x49, 0x64, 0x78, 0x2e, 0x78, 0x29, 0x20, 0x2f, 0x20, 0x33, 0x32, 0x29, 0x20, 0x25, 0x20
        /*00ad*/ 	.byte	0x34, 0x29, 0x20, 0x3d, 0x3d, 0x20, 0x28, 0x28, 0x28, 0x74, 0x6d, 0x65, 0x6d, 0x5f, 0x61, 0x64
        /*00bd*/ 	.byte	0x64, 0x72, 0x20, 0x3e, 0x3e, 0x20, 0x31, 0x36, 0x29, 0x20, 0x2f, 0x20, 0x33, 0x32, 0x29, 0x20
        /*00cd*/ 	.byte	0x25, 0x20, 0x34, 0x29, 0x00
	.type		__unnamed_1,@object
	.size		__unnamed_1,(__unnamed_2 - __unnamed_1)
__unnamed_1:
        /*00d2*/ 	.byte	0x61, 0x75, 0x74, 0x6f, 0x20, 0x63, 0x75, 0x74, 0x65, 0x3a, 0x3a, 0x61, 0x73, 0x5f, 0x70, 0x6f
        /* <DEDUP_REMOVED lines=24> */
        /*0262*/ 	.byte	0x34, 0x30, 0x39, 0x36, 0x3e, 0x3e, 0x3e, 0x3e, 0x5d, 0x00
	.type		__unnamed_2,@object
	.size		__unnamed_2,(.L_2 - __unnamed_2)
__unnamed_2:
        /* <DEDUP_REMOVED lines=42> */
        /*050c*/ 	.byte	0x3e, 0x3e, 0x5d, 0x00
.L_2:


//--------------------- .nv.shared._ZN7cutlass13device_kernelINS_4conv6kernel13ConvUniversalINS1_16ConvProblemShapeILNS1_8OperatorE2ELi2EEENS1_10collective14CollectiveConvINS1_47MainloopSm100TmaUmmaWarpSpecializedImplicitGemmILS5_2ELi16ELi2ELi1ELi2EN4cute5tupleIJNSA_1CILi1EEESD_SD_EEEEENSB_IJNSC_ILi128EEENSB_IJNSC_ILi64EEEEEENSB_IJNSC_ILi32EEEEEEEEENS_10bfloat16_tESM_NSA_8TiledMMAINSA_8MMA_AtomIJNSA_20SM100_MMA_F16BF16_SSISM_SM_fLi128ELi64ELNSA_4UMMA5MajorE1ELSR_1ELNSQ_7ScaleInE0ELSS_0EEEEEENSA_6LayoutISE_NSB_IJNSC_ILi0EEESW_SW_EEEEENSB_IJNSA_10UnderscoreESZ_SZ_EEEEENS7_6detail27Sm100ImplicitGemmTileTraitsINSA_13SM90_TMA_LOADENSA_14ComposedLayoutINSA_7SwizzleILi3ELi4ELi3EEENSA_18smem_ptr_flag_bitsILi16EEENSV_INSB_IJSH_NSC_ILi8EEEEEENSB_IJSD_SH_EEEEEEEvEENS13_INSA_20SM90_TMA_LOAD_IM2COLES1E_vEEEENS_8epilogue10collective18CollectiveEpilogueINS1J_23Sm100TmaWarpSpecializedILi3ELi2ELi32ELb1ELb0EEEJSL_NSB_IJNSV_ISG_SD_EENSV_ISJ_SD_EEEEESM_NSB_IJlNSB_IJSD_llEEESW_EEESM_S1S_NS1J_6fusion15FusionCallbacksIS1N_NS1T_17LinearCombinationISM_fSM_fLNS_15FloatRoundStyleE2EEESL_S1Q_JEEENSA_5SM1004TMEM4LOAD26SM100_TMEM_LOAD_32dp32b32xES14_NS15_INS16_ILi2ELi4ELi3EEES19_NSV_INSB_IJS1A_SJ_EEENSB_IJSJ_SD_EEEEEEENSA_39AutoVectorizingCopyWithAssumedAlignmentILi128EEENSA_14SM90_TMA_STOREES27_S29_S29_EEEvvEEEEvNT_6ParamsE --------------------------
	.section	.nv.shared._ZN7cutlass13device_kernelINS_4conv6kernel13ConvUniversalINS1_16ConvProblemShapeILNS1_8OperatorE2ELi2EEENS1_10collective14CollectiveConvINS1_47MainloopSm100TmaUmmaWarpSpecializedImplicitGemmILS5_2ELi16ELi2ELi1ELi2EN4cute5tupleIJNSA_1CILi1EEESD_SD_EEEEENSB_IJNSC_ILi128EEENSB_IJNSC_ILi64EEEEEENSB_IJNSC_ILi32EEEEEEEEENS_10bfloat16_tESM_NSA_8TiledMMAINSA_8MMA_AtomIJNSA_20SM100_MMA_F16BF16_SSISM_SM_fLi128ELi64ELNSA_4UMMA5MajorE1ELSR_1ELNSQ_7ScaleInE0ELSS_0EEEEEENSA_6LayoutISE_NSB_IJNSC_ILi0EEESW_SW_EEEEENSB_IJNSA_10UnderscoreESZ_SZ_EEEEENS7_6detail27Sm100ImplicitGemmTileTraitsINSA_13SM90_TMA_LOADENSA_14ComposedLayoutINSA_7SwizzleILi3ELi4ELi3EEENSA_18smem_ptr_flag_bitsILi16EEENSV_INSB_IJSH_NSC_ILi8EEEEEENSB_IJSD_SH_EEEEEEEvEENS13_INSA_20SM90_TMA_LOAD_IM2COLES1E_vEEEENS_8epilogue10collective18CollectiveEpilogueINS1J_23Sm100TmaWarpSpecializedILi3ELi2ELi32ELb1ELb0EEEJSL_NSB_IJNSV_ISG_SD_EENSV_ISJ_SD_EEEEESM_NSB_IJlNSB_IJSD_llEEESW_EEESM_S1S_NS1J_6fusion15FusionCallbacksIS1N_NS1T_17LinearCombinationISM_fSM_fLNS_15FloatRoundStyleE2EEESL_S1Q_JEEENSA_5SM1004TMEM4LOAD26SM100_TMEM_LOAD_32dp32b32xES14_NS15_INS16_ILi2ELi4ELi3EEES19_NSV_INSB_IJS1A_SJ_EEENSB_IJSJ_SD_EEEEEEENSA_39AutoVectorizingCopyWithAssumedAlignmentILi128EEENSA_14SM90_TMA_STOREES27_S29_S29_EEEvvEEEEvNT_6ParamsE,"aw",@nobits
	.sectionflags	@""
	.align	16
	.zero		1024


//--------------------- .nv.shared.reserved.0     --------------------------
	.section	.nv.shared.reserved.0,"aw",@nobits
	.weak		__nv_reservedSMEM_offset_0_alias
	.size		__nv_reservedSMEM_offset_0_alias, 0, 64
	.other		__nv_reservedSMEM_offset_0_alias,@"STO_CUDA_RESERVED_SHARED STV_DEFAULT"
__nv_reservedSMEM_offset_0_alias:
	.zero		0
.nv.shared.reserved.0:
	.zero		64
	.weak		__nv_reservedSMEM_tcgen05_partition
	.type		__nv_reservedSMEM_tcgen05_partition,@object
	.size		__nv_reservedSMEM_tcgen05_partition,(.L_0 - __nv_reservedSMEM_tcgen05_partition)
__nv_reservedSMEM_tcgen05_partition:
	.zero		32
.L_0:


//--------------------- .nv.global                --------------------------
	.section	.nv.global,"aw",@nobits
.nv.global:
	.type		_ZN39_INTERNAL_80402594_4_k_cu_c2cb3f42_31244cute1_E,@object
	.size		_ZN39_INTERNAL_80402594_4_k_cu_c2cb3f42_31244cute1_E,(_ZN39_INTERNAL_80402594_4_k_cu_c2cb3f42_31244cuda3std3__45__cpo6cbeginE - _ZN39_INTERNAL_80402594_4_k_cu_c2cb3f42_31244cute1_E)
_ZN39_INTERNAL_80402594_4_k_cu_c2cb3f42_31244cute1_E:
	.zero		1
	.type		_ZN39_INTERNAL_80402594_4_k_cu_c2cb3f42_31244cuda3std3__45__cpo6cbeginE,@object
	.size		_ZN39_INTERNAL_80402594_4_k_cu_c2cb3f42_31244cuda3std3__45__cpo6cbeginE,(_ZN39_INTERNAL_80402594_4_k_cu_c2cb3f42_31244cuda3std3__48in_placeE - _ZN39_INTERNAL_80402594_4_k_cu_c2cb3f42_31244cuda3std3__45__cpo6cbeginE)
_ZN39_INTERNAL_80402594_4_k_cu_c2cb3f42_31244cuda3std3__45__cpo6cbeginE:
	.zero		1
	.type		_ZN39_INTERNAL_80402594_4_k_cu_c2cb3f42_31244cuda3std3__48in_placeE,@object
	.size		_ZN39_INTERNAL_80402594_4_k_cu_c2cb3f42_31244cuda3std3__48in_placeE,(_ZN39_INTERNAL_80402594_4_k_cu_c2cb3f42_31244cuda3std6ranges3__45__cpo9iter_moveE - _ZN39_INTERNAL_80402594_4_k_cu_c2cb3f42_31244cuda3std3__48in_placeE)
_ZN39_INTERNAL_80402594_4_k_cu_c2cb3f42_31244cuda3std3__48in_placeE:
	.zero		1
	.type		_ZN39_INTERNAL_80402594_4_k_cu_c2cb3f42_31244cuda3std6ranges3__45__cpo9iter_moveE,@object
	.size		_ZN39_INTERNAL_80402594_4_k_cu_c2cb3f42_31244cuda3std6ranges3__45__cpo9iter_moveE,(_ZN39_INTERNAL_80402594_4_k_cu_c2cb3f42_31244cuda3std3__45__cpo5beginE - _ZN39_INTERNAL_80402594_4_k_cu_c2cb3f42_31244cuda3std6ranges3__45__cpo9iter_moveE)
_ZN39_INTERNAL_80402594_4_k_cu_c2cb3f42_31244cuda3std6ranges3__45__cpo9iter_moveE:
	.zero		1
	.type		_ZN39_INTERNAL_80402594_4_k_cu_c2cb3f42_31244cuda3std3__45__cpo5beginE,@object
	.size		_ZN39_INTERNAL_80402594_4_k_cu_c2cb3f42_31244cuda3std3__45__cpo5beginE,(_ZN39_INTERNAL_80402594_4_k_cu_c2cb3f42_31244cuda3std3__441_GLOBAL__N__80402594_4_k_cu_c2cb3f42_31246ignoreE - _ZN39_INTERNAL_80402594_4_k_cu_c2cb3f42_31244cuda3std3__45__cpo5beginE)
_ZN39_INTERNAL_80402594_4_k_cu_c2cb3f42_31244cuda3std3__45__cpo5beginE:
	.zero		1
	.type		_ZN39_INTERNAL_80402594_4_k_cu_c2cb3f42_31244cuda3std3__441_GLOBAL__N__80402594_4_k_cu_c2cb3f42_31246ignoreE,@object
	.size		_ZN39_INTERNAL_80402594_4_k_cu_c2cb3f42_31244cuda3std3__441_GLOBAL__N__80402594_4_k_cu_c2cb3f42_31246ignoreE,(_ZN39_INTERNAL_80402594_4_k_cu_c2cb3f42_31244cute7productE - _ZN39_INTERNAL_80402594_4_k_cu_c2cb3f42_31244cuda3std3__441_GLOBAL__N__80402594_4_k_cu_c2cb3f42_31246ignoreE)
_ZN39_INTERNAL_80402594_4_k_cu_c2cb3f42_31244cuda3std3__441_GLOBAL__N__80402594_4_k_cu_c2cb3f42_31246ignoreE:
	.zero		1
	.type		_ZN39_INTERNAL_80402594_4_k_cu_c2cb3f42_31244cute7productE,@object
	.size		_ZN39_INTERNAL_80402594_4_k_cu_c2cb3f42_31244cute7productE,(_ZN39_INTERNAL_80402594_4_k_cu_c2cb3f42_31244cuda3std3__45__cpo3endE - _ZN39_INTERNAL_80402594_4_k_cu_c2cb3f42_31244cute7productE)
_ZN39_INTERNAL_80402594_4_k_cu_c2cb3f42_31244cute7productE:
	.zero		1
	.type		_ZN39_INTERNAL_80402594_4_k_cu_c2cb3f42_31244cuda3std3__45__cpo3endE,@object
	.size		_ZN39_INTERNAL_80402594_4_k_cu_c2cb3f42_31244cuda3std3__45__cpo3endE,(_ZN39_INTERNAL_80402594_4_k_cu_c2cb3f42_31244cuda3std3__419piecewise_constructE - _ZN39_INTERNAL_80402594_4_k_cu_c2cb3f42_31244cuda3std3__45__cpo3endE)
_ZN39_INTERNAL_80402594_4_k_cu_c2cb3f42_31244cuda3std3__45__cpo3endE:
	.zero		1
	.type		_ZN39_INTERNAL_80402594_4_k_cu_c2cb3f42_31244cuda3std3__419piecewise_constructE,@object
	.size		_ZN39_INTERNAL_80402594_4_k_cu_c2cb3f42_31244cuda3std3__419piecewise_constructE,(_ZN39_INTERNAL_80402594_4_k_cu_c2cb3f42_31244cuda3std3__45__cpo4cendE - _ZN39_INTERNAL_80402594_4_k_cu_c2cb3f42_31244cuda3std3__419piecewise_constructE)
_ZN39_INTERNAL_80402594_4_k_cu_c2cb3f42_31244cuda3std3__419piecewise_constructE:
	.zero		1
	.type		_ZN39_INTERNAL_80402594_4_k_cu_c2cb3f42_31244cuda3std3__45__cpo4cendE,@object
	.size		_ZN39_INTERNAL_80402594_4_k_cu_c2cb3f42_31244cuda3std3__45__cpo4cendE,(_ZN39_INTERNAL_80402594_4_k_cu_c2cb3f42_31244cuda3std6ranges3__45__cpo4swapE - _ZN39_INTERNAL_80402594_4_k_cu_c2cb3f42_31244cuda3std3__45__cpo4cendE)
_ZN39_INTERNAL_80402594_4_k_cu_c2cb3f42_31244cuda3std3__45__cpo4cendE:
	.zero		1
	.type		_ZN39_INTERNAL_80402594_4_k_cu_c2cb3f42_31244cuda3std6ranges3__45__cpo4swapE,@object
	.size		_ZN39_INTERNAL_80402594_4_k_cu_c2cb3f42_31244cuda3std6ranges3__45__cpo4swapE,(.L_10 - _ZN39_INTERNAL_80402594_4_k_cu_c2cb3f42_31244cuda3std6ranges3__45__cpo4swapE)
_ZN39_INTERNAL_80402594_4_k_cu_c2cb3f42_31244cuda3std6ranges3__45__cpo4swapE:
	.zero		1
.L_10:


//--------------------- .nv.constant0._ZN7cutlass13device_kernelINS_4conv6kernel13ConvUniversalINS1_16ConvProblemShapeILNS1_8OperatorE2ELi2EEENS1_10collective14CollectiveConvINS1_47MainloopSm100TmaUmmaWarpSpecializedImplicitGemmILS5_2ELi16ELi2ELi1ELi2EN4cute5tupleIJNSA_1CILi1EEESD_SD_EEEEENSB_IJNSC_ILi128EEENSB_IJNSC_ILi64EEEEEENSB_IJNSC_ILi32EEEEEEEEENS_10bfloat16_tESM_NSA_8TiledMMAINSA_8MMA_AtomIJNSA_20SM100_MMA_F16BF16_SSISM_SM_fLi128ELi64ELNSA_4UMMA5MajorE1ELSR_1ELNSQ_7ScaleInE0ELSS_0EEEEEENSA_6LayoutISE_NSB_IJNSC_ILi0EEESW_SW_EEEEENSB_IJNSA_10UnderscoreESZ_SZ_EEEEENS7_6detail27Sm100ImplicitGemmTileTraitsINSA_13SM90_TMA_LOADENSA_14ComposedLayoutINSA_7SwizzleILi3ELi4ELi3EEENSA_18smem_ptr_flag_bitsILi16EEENSV_INSB_IJSH_NSC_ILi8EEEEEENSB_IJSD_SH_EEEEEEEvEENS13_INSA_20SM90_TMA_LOAD_IM2COLES1E_vEEEENS_8epilogue10collective18CollectiveEpilogueINS1J_23Sm100TmaWarpSpecializedILi3ELi2ELi32ELb1ELb0EEEJSL_NSB_IJNSV_ISG_SD_EENSV_ISJ_SD_EEEEESM_NSB_IJlNSB_IJSD_llEEESW_EEESM_S1S_NS1J_6fusion15FusionCallbacksIS1N_NS1T_17LinearCombinationISM_fSM_fLNS_15FloatRoundStyleE2EEESL_S1Q_JEEENSA_5SM1004TMEM4LOAD26SM100_TMEM_LOAD_32dp32b32xES14_NS15_INS16_ILi2ELi4ELi3EEES19_NSV_INSB_IJS1A_SJ_EEENSB_IJSJ_SD_EEEEEEENSA_39AutoVectorizingCopyWithAssumedAlignmentILi128EEENSA_14SM90_TMA_STOREES27_S29_S29_EEEvvEEEEvNT_6ParamsE --------------------------
	.section	.nv.constant0._ZN7cutlass13device_kernelINS_4conv6kernel13ConvUniversalINS1_16ConvProblemShapeILNS1_8OperatorE2ELi2EEENS1_10collective14CollectiveConvINS1_47MainloopSm100TmaUmmaWarpSpecializedImplicitGemmILS5_2ELi16ELi2ELi1ELi2EN4cute5tupleIJNSA_1CILi1EEESD_SD_EEEEENSB_IJNSC_ILi128EEENSB_IJNSC_ILi64EEEEEENSB_IJNSC_ILi32EEEEEEEEENS_10bfloat16_tESM_NSA_8TiledMMAINSA_8MMA_AtomIJNSA_20SM100_MMA_F16BF16_SSISM_SM_fLi128ELi64ELNSA_4UMMA5MajorE1ELSR_1ELNSQ_7ScaleInE0ELSS_0EEEEEENSA_6LayoutISE_NSB_IJNSC_ILi0EEESW_SW_EEEEENSB_IJNSA_10UnderscoreESZ_SZ_EEEEENS7_6detail27Sm100ImplicitGemmTileTraitsINSA_13SM90_TMA_LOADENSA_14ComposedLayoutINSA_7SwizzleILi3ELi4ELi3EEENSA_18smem_ptr_flag_bitsILi16EEENSV_INSB_IJSH_NSC_ILi8EEEEEENSB_IJSD_SH_EEEEEEEvEENS13_INSA_20SM90_TMA_LOAD_IM2COLES1E_vEEEENS_8epilogue10collective18CollectiveEpilogueINS1J_23Sm100TmaWarpSpecializedILi3ELi2ELi32ELb1ELb0EEEJSL_NSB_IJNSV_ISG_SD_EENSV_ISJ_SD_EEEEESM_NSB_IJlNSB_IJSD_llEEESW_EEESM_S1S_NS1J_6fusion15FusionCallbacksIS1N_NS1T_17LinearCombinationISM_fSM_fLNS_15FloatRoundStyleE2EEESL_S1Q_JEEENSA_5SM1004TMEM4LOAD26SM100_TMEM_LOAD_32dp32b32xES14_NS15_INS16_ILi2ELi4ELi3EEES19_NSV_INSB_IJS1A_SJ_EEENSB_IJSJ_SD_EEEEEEENSA_39AutoVectorizingCopyWithAssumedAlignmentILi128EEENSA_14SM90_TMA_STOREES27_S29_S29_EEEvvEEEEvNT_6ParamsE,"a",@progbits
	.sectionflags	@""
	.align	4
.nv.constant0._ZN7cutlass13device_kernelINS_4conv6kernel13ConvUniversalINS1_16ConvProblemShapeILNS1_8OperatorE2ELi2EEENS1_10collective14CollectiveConvINS1_47MainloopSm100TmaUmmaWarpSpecializedImplicitGemmILS5_2ELi16ELi2ELi1ELi2EN4cute5tupleIJNSA_1CILi1EEESD_SD_EEEEENSB_IJNSC_ILi128EEENSB_IJNSC_ILi64EEEEEENSB_IJNSC_ILi32EEEEEEEEENS_10bfloat16_tESM_NSA_8TiledMMAINSA_8MMA_AtomIJNSA_20SM100_MMA_F16BF16_SSISM_SM_fLi128ELi64ELNSA_4UMMA5MajorE1ELSR_1ELNSQ_7ScaleInE0ELSS_0EEEEEENSA_6LayoutISE_NSB_IJNSC_ILi0EEESW_SW_EEEEENSB_IJNSA_10UnderscoreESZ_SZ_EEEEENS7_6detail27Sm100ImplicitGemmTileTraitsINSA_13SM90_TMA_LOADENSA_14ComposedLayoutINSA_7SwizzleILi3ELi4ELi3EEENSA_18smem_ptr_flag_bitsILi16EEENSV_INSB_IJSH_NSC_ILi8EEEEEENSB_IJSD_SH_EEEEEEEvEENS13_INSA_20SM90_TMA_LOAD_IM2COLES1E_vEEEENS_8epilogue10collective18CollectiveEpilogueINS1J_23Sm100TmaWarpSpecializedILi3ELi2ELi32ELb1ELb0EEEJSL_NSB_IJNSV_ISG_SD_EENSV_ISJ_SD_EEEEESM_NSB_IJlNSB_IJSD_llEEESW_EEESM_S1S_NS1J_6fusion15FusionCallbacksIS1N_NS1T_17LinearCombinationISM_fSM_fLNS_15FloatRoundStyleE2EEESL_S1Q_JEEENSA_5SM1004TMEM4LOAD26SM100_TMEM_LOAD_32dp32b32xES14_NS15_INS16_ILi2ELi4ELi3EEES19_NSV_INSB_IJS1A_SJ_EEENSB_IJSJ_SD_EEEEEEENSA_39AutoVectorizingCopyWithAssumedAlignmentILi128EEENSA_14SM90_TMA_STOREES27_S29_S29_EEEvvEEEEvNT_6ParamsE:
	.zero		2944


//--------------------- SYMBOLS --------------------------

	.type		.nv.reservedSmem.offset0,@object
	.size		.nv.reservedSmem.offset0,0x4
	.type		.nv.reservedSmem.cap,@object
	.size		.nv.reservedSmem.cap,0x4
	.type		__assertfail,@function
